	.target	sm_100a

	.elftype	@"ET_EXEC"


//--------------------- .note.nv.tkinfo           --------------------------
	.section	.note.nv.tkinfo,"",@"SHT_NOTE"
	.sectionflags	@"SHF_NOTE_NV_TKINFO"
	.tkinfo
        /*0018*/ 	.word	0x00000002
        /*0030*/ 	.string	""
        /*0030*/ 	.string	"ptxas"
        /*0030*/ 	.string	"Cuda compilation tools, release 13.0, V13.0.88"
        /*0030*/ 	.string	"Build cuda_13.0.r13.0/compiler.36424714_0"
        /*0030*/ 	.string	"-arch sm_100a -m 64 "



//--------------------- .note.nv.cuinfo           --------------------------
	.section	.note.nv.cuinfo,"",@"SHT_NOTE"
	.sectionflags	@"SHF_NOTE_NV_CUINFO"
        /*0018*/ 	.short	0x0002
        /*001a*/ 	.short	0x0064
        /*001c*/ 	.short	0x0082
	.zero		2


//--------------------- .nv.info                  --------------------------
	.section	.nv.info,"",@"SHT_CUDA_INFO"
	.align	4


	//----- nvinfo : EIATTR_REGCOUNT
	.align		4
        /*0000*/ 	.byte	0x04, 0x2f
        /*0002*/ 	.short	(.L_12 - .L_11)
	.align		4
.L_11:
        /*0004*/ 	.word	index@(_ZN7cutlass13device_kernelIN5flash19enable_sm80_to_sm89INS1_16FlashAttnFwdSm80INS1_25CollectiveMainloopFwdSm80ILi8ELi1ELb0EN4cute5tupleIJNS5_1CILi128EEENS7_ILi48EEENS7_ILi256EEEEEELi256ENS_10bfloat16_tEfNS_4arch4Sm80ELb1ELb0ELb1ELb1ELb0ELb1ELb1ELb0EEENS1_21CollectiveEpilogueFwdINS6_IJS8_SA_S9_EEENS6_IJNS7_ILi1EEESI_SI_EEESC_SE_Li256ELb1ELb1ELb0ELb0EEENS1_19SingleTileSchedulerILb1ELb0ELb1ELi128EEEEEEEEEvNT_6ParamsE)
        /*0008*/ 	.word	0x00000004


	//----- nvinfo : EIATTR_FRAME_SIZE
	.align		4
.L_12:
        /*000c*/ 	.byte	0x04, 0x11
        /*000e*/ 	.short	(.L_14 - .L_13)
	.align		4
.L_13:
        /*0010*/ 	.word	index@(_ZN7cutlass13device_kernelIN5flash19enable_sm80_to_sm89INS1_16FlashAttnFwdSm80INS1_25CollectiveMainloopFwdSm80ILi8ELi1ELb0EN4cute5tupleIJNS5_1CILi128EEENS7_ILi48EEENS7_ILi256EEEEEELi256ENS_10bfloat16_tEfNS_4arch4Sm80ELb1ELb0ELb1ELb1ELb0ELb1ELb1ELb0EEENS1_21CollectiveEpilogueFwdINS6_IJS8_SA_S9_EEENS6_IJNS7_ILi1EEESI_SI_EEESC_SE_Li256ELb1ELb1ELb0ELb0EEENS1_19SingleTileSchedulerILb1ELb0ELb1ELi128EEEEEEEEEvNT_6ParamsE)
        /*0014*/ 	.word	0x00000000


	//----- nvinfo : EIATTR_REGCOUNT
	.align		4
.L_14:
        /*0018*/ 	.byte	0x04, 0x2f
        /*001a*/ 	.short	(.L_16 - .L_15)
	.align		4
.L_15:
        /*001c*/ 	.word	index@(_ZN7cutlass13device_kernelIN5flash19enable_sm80_to_sm89INS1_16FlashAttnFwdSm80INS1_25CollectiveMainloopFwdSm80ILi8ELi1ELb0EN4cute5tupleIJNS5_1CILi128EEENS7_ILi96EEENS7_ILi256EEEEEELi256ENS_10bfloat16_tEfNS_4arch4Sm80ELb1ELb0ELb1ELb1ELb0ELb0ELb1ELb0EEENS1_21CollectiveEpilogueFwdINS6_IJS8_SA_S9_EEENS6_IJNS7_ILi1EEESI_SI_EEESC_SE_Li256ELb1ELb1ELb0ELb0EEENS1_19SingleTileSchedulerILb1ELb0ELb1ELi128EEEEEEEEEvNT_6ParamsE)
        /*0020*/ 	.word	0x00000004


	//----- nvinfo : EIATTR_FRAME_SIZE
	.align		4
.L_16:
        /*0024*/ 	.byte	0x04, 0x11
        /*0026*/ 	.short	(.L_18 - .L_17)
	.align		4
.L_17:
        /*0028*/ 	.word	index@(_ZN7cutlass13device_kernelIN5flash19enable_sm80_to_sm89INS1_16FlashAttnFwdSm80INS1_25CollectiveMainloopFwdSm80ILi8ELi1ELb0EN4cute5tupleIJNS5_1CILi128EEENS7_ILi96EEENS7_ILi256EEEEEELi256ENS_10bfloat16_tEfNS_4arch4Sm80ELb1ELb0ELb1ELb1ELb0ELb0ELb1ELb0EEENS1_21CollectiveEpilogueFwdINS6_IJS8_SA_S9_EEENS6_IJNS7_ILi1EEESI_SI_EEESC_SE_Li256ELb1ELb1ELb0ELb0EEENS1_19SingleTileSchedulerILb1ELb0ELb1ELi128EEEEEEEEEvNT_6ParamsE)
        /*002c*/ 	.word	0x00000000


	//----- nvinfo : EIATTR_REGCOUNT
	.align		4
.L_18:
        /*0030*/ 	.byte	0x04, 0x2f
        /*0032*/ 	.short	(.L_20 - .L_19)
	.align		4
.L_19:
        /*0034*/ 	.word	index@(_ZN7cutlass13device_kernelIN5flash19enable_sm80_to_sm89INS1_16FlashAttnFwdSm80INS1_25CollectiveMainloopFwdSm80ILi8ELi1ELb0EN4cute5tupleIJNS5_1CILi128EEENS7_ILi96EEENS7_ILi256EEEEEELi256ENS_10bfloat16_tEfNS_4arch4Sm80ELb1ELb0ELb1ELb0ELb0ELb0ELb1ELb0EEENS1_21CollectiveEpilogueFwdINS6_IJS8_SA_S9_EEENS6_IJNS7_ILi1EEESI_SI_EEESC_SE_Li256ELb0ELb1ELb0ELb0EEENS1_30DynamicPersistentTileSchedulerILi256ELi256ELb0ELb1ELb0EEEEEEEEEvNT_6ParamsE)
        /*0038*/ 	.word	0x00000004


	//----- nvinfo : EIATTR_FRAME_SIZE
	.align		4
.L_20:
        /*003c*/ 	.byte	0x04, 0x11
        /*003e*/ 	.short	(.L_22 - .L_21)
	.align		4
.L_21:
        /*0040*/ 	.word	index@(_ZN7cutlass13device_kernelIN5flash19enable_sm80_to_sm89INS1_16FlashAttnFwdSm80INS1_25CollectiveMainloopFwdSm80ILi8ELi1ELb0EN4cute5tupleIJNS5_1CILi128EEENS7_ILi96EEENS7_ILi256EEEEEELi256ENS_10bfloat16_tEfNS_4arch4Sm80ELb1ELb0ELb1ELb0ELb0ELb0ELb1ELb0EEENS1_21CollectiveEpilogueFwdINS6_IJS8_SA_S9_EEENS6_IJNS7_ILi1EEESI_SI_EEESC_SE_Li256ELb0ELb1ELb0ELb0EEENS1_30DynamicPersistentTileSchedulerILi256ELi256ELb0ELb1ELb0EEEEEEEEEvNT_6ParamsE)
        /*0044*/ 	.word	0x00000000


	//----- nvinfo : EIATTR_REGCOUNT
	.align		4
.L_22:
        /*0048*/ 	.byte	0x04, 0x2f
        /*004a*/ 	.short	(.L_24 - .L_23)
	.align		4
.L_23:
        /*004c*/ 	.word	index@(_ZN7cutlass13device_kernelIN5flash19enable_sm80_to_sm89INS1_16FlashAttnFwdSm80INS1_25CollectiveMainloopFwdSm80ILi8ELi1ELb0EN4cute5tupleIJNS5_1CILi128EEENS7_ILi48EEENS7_ILi256EEEEEELi256ENS_10bfloat16_tEfNS_4arch4Sm80ELb0ELb1ELb1ELb1ELb0ELb1ELb1ELb0EEENS1_21CollectiveEpilogueFwdINS6_IJS8_SA_S9_EEENS6_IJNS7_ILi1EEESI_SI_EEESC_SE_Li256ELb1ELb1ELb0ELb0EEENS1_19SingleTileSchedulerILb1ELb0ELb1ELi128EEEEEEEEEvNT_6ParamsE)
        /*0050*/ 	.word	0x00000004


	//----- nvinfo : EIATTR_FRAME_SIZE
	.align		4
.L_24:
        /*0054*/ 	.byte	0x04, 0x11
        /*0056*/ 	.short	(.L_26 - .L_25)
	.align		4
.L_25:
        /*0058*/ 	.word	index@(_ZN7cutlass13device_kernelIN5flash19enable_sm80_to_sm89INS1_16FlashAttnFwdSm80INS1_25CollectiveMainloopFwdSm80ILi8ELi1ELb0EN4cute5tupleIJNS5_1CILi128EEENS7_ILi48EEENS7_ILi256EEEEEELi256ENS_10bfloat16_tEfNS_4arch4Sm80ELb0ELb1ELb1ELb1ELb0ELb1ELb1ELb0EEENS1_21CollectiveEpilogueFwdINS6_IJS8_SA_S9_EEENS6_IJNS7_ILi1EEESI_SI_EEESC_SE_Li256ELb1ELb1ELb0ELb0EEENS1_19SingleTileSchedulerILb1ELb0ELb1ELi128EEEEEEEEEvNT_6ParamsE)
        /*005c*/ 	.word	0x00000000


	//----- nvinfo : EIATTR_REGCOUNT
	.align		4
.L_26:
        /*0060*/ 	.byte	0x04, 0x2f
        /*0062*/ 	.short	(.L_28 - .L_27)
	.align		4
.L_27:
        /*0064*/ 	.word	index@(_ZN7cutlass13device_kernelIN5flash19enable_sm80_to_sm89INS1_16FlashAttnFwdSm80INS1_25CollectiveMainloopFwdSm80ILi8ELi1ELb0EN4cute5tupleIJNS5_1CILi128EEENS7_ILi64EEENS7_ILi256EEEEEELi256ENS_10bfloat16_tEfNS_4arch4Sm80ELb0ELb1ELb1ELb1ELb0ELb0ELb1ELb0EEENS1_21CollectiveEpilogueFwdINS6_IJS8_SA_S9_EEENS6_IJNS7_ILi1EEESI_SI_EEESC_SE_Li256ELb1ELb1ELb0ELb0EEENS1_19SingleTileSchedulerILb1ELb0ELb1ELi128EEEEEEEEEvNT_6ParamsE)
        /*0068*/ 	.word	0x00000004


	//----- nvinfo : EIATTR_FRAME_SIZE
	.align		4
.L_28:
        /*006c*/ 	.byte	0x04, 0x11
        /*006e*/ 	.short	(.L_30 - .L_29)
	.align		4
.L_29:
        /*0070*/ 	.word	index@(_ZN7cutlass13device_kernelIN5flash19enable_sm80_to_sm89INS1_16FlashAttnFwdSm80INS1_25CollectiveMainloopFwdSm80ILi8ELi1ELb0EN4cute5tupleIJNS5_1CILi128EEENS7_ILi64EEENS7_ILi256EEEEEELi256ENS_10bfloat16_tEfNS_4arch4Sm80ELb0ELb1ELb1ELb1ELb0ELb0ELb1ELb0EEENS1_21CollectiveEpilogueFwdINS6_IJS8_SA_S9_EEENS6_IJNS7_ILi1EEESI_SI_EEESC_SE_Li256ELb1ELb1ELb0ELb0EEENS1_19SingleTileSchedulerILb1ELb0ELb1ELi128EEEEEEEEEvNT_6ParamsE)
        /*0074*/ 	.word	0x00000000


	//----- nvinfo : EIATTR_REGCOUNT
	.align		4
.L_30:
        /*0078*/ 	.byte	0x04, 0x2f
        /*007a*/ 	.short	(.L_32 - .L_31)
	.align		4
.L_31:
        /*007c*/ 	.word	index@(_ZN7cutlass13device_kernelIN5flash19enable_sm80_to_sm89INS1_16FlashAttnFwdSm80INS1_25CollectiveMainloopFwdSm80ILi8ELi1ELb0EN4cute5tupleIJNS5_1CILi128EEENS7_ILi64EEENS7_ILi256EEEEEELi256ENS_10bfloat16_tEfNS_4arch4Sm80ELb0ELb1ELb1ELb0ELb0ELb0ELb1ELb0EEENS1_21CollectiveEpilogueFwdINS6_IJS8_SA_S9_EEENS6_IJNS7_ILi1EEESI_SI_EEESC_SE_Li256ELb0ELb1ELb0ELb0EEENS1_19SingleTileSchedulerILb0ELb0ELb1ELi128EEEEEEEEEvNT_6ParamsE)
        /*0080*/ 	.word	0x00000004


	//----- nvinfo : EIATTR_FRAME_SIZE
	.align		4
.L_32:
        /*0084*/ 	.byte	0x04, 0x11
        /*0086*/ 	.short	(.L_34 - .L_33)
	.align		4
.L_33:
        /*0088*/ 	.word	index@(_ZN7cutlass13device_kernelIN5flash19enable_sm80_to_sm89INS1_16FlashAttnFwdSm80INS1_25CollectiveMainloopFwdSm80ILi8ELi1ELb0EN4cute5tupleIJNS5_1CILi128EEENS7_ILi64EEENS7_ILi256EEEEEELi256ENS_10bfloat16_tEfNS_4arch4Sm80ELb0ELb1ELb1ELb0ELb0ELb0ELb1ELb0EEENS1_21CollectiveEpilogueFwdINS6_IJS8_SA_S9_EEENS6_IJNS7_ILi1EEESI_SI_EEESC_SE_Li256ELb0ELb1ELb0ELb0EEENS1_19SingleTileSchedulerILb0ELb0ELb1ELi128EEEEEEEEEvNT_6ParamsE)
        /*008c*/ 	.word	0x00000000


	//----- nvinfo : EIATTR_REGCOUNT
	.align		4
.L_34:
        /*0090*/ 	.byte	0x04, 0x2f
        /*0092*/ 	.short	(.L_36 - .L_35)
	.align		4
.L_35:
        /*0094*/ 	.word	index@(_ZN7cutlass13device_kernelIN5flash19enable_sm80_to_sm89INS1_16FlashAttnFwdSm80INS1_25CollectiveMainloopFwdSm80ILi8ELi1ELb0EN4cute5tupleIJNS5_1CILi128EEENS7_ILi48EEENS7_ILi256EEEEEELi256ENS_10bfloat16_tEfNS_4arch4Sm80ELb0ELb0ELb1ELb1ELb0ELb1ELb1ELb0EEENS1_21CollectiveEpilogueFwdINS6_IJS8_SA_S9_EEENS6_IJNS7_ILi1EEESI_SI_EEESC_SE_Li256ELb1ELb1ELb0ELb0EEENS1_19SingleTileSchedulerILb1ELb0ELb1ELi128EEEEEEEEEvNT_6ParamsE)
        /*0098*/ 	.word	0x00000004


	//----- nvinfo : EIATTR_FRAME_SIZE
	.align		4
.L_36:
        /*009c*/ 	.byte	0x04, 0x11
        /*009e*/ 	.short	(.L_38 - .L_37)
	.align		4
.L_37:
        /*00a0*/ 	.word	index@(_ZN7cutlass13device_kernelIN5flash19enable_sm80_to_sm89INS1_16FlashAttnFwdSm80INS1_25CollectiveMainloopFwdSm80ILi8ELi1ELb0EN4cute5tupleIJNS5_1CILi128EEENS7_ILi48EEENS7_ILi256EEEEEELi256ENS_10bfloat16_tEfNS_4arch4Sm80ELb0ELb0ELb1ELb1ELb0ELb1ELb1ELb0EEENS1_21CollectiveEpilogueFwdINS6_IJS8_SA_S9_EEENS6_IJNS7_ILi1EEESI_SI_EEESC_SE_Li256ELb1ELb1ELb0ELb0EEENS1_19SingleTileSchedulerILb1ELb0ELb1ELi128EEEEEEEEEvNT_6ParamsE)
        /*00a4*/ 	.word	0x00000000


	//----- nvinfo : EIATTR_REGCOUNT
	.align		4
.L_38:
        /*00a8*/ 	.byte	0x04, 0x2f
        /*00aa*/ 	.short	(.L_40 - .L_39)
	.align		4
.L_39:
        /*00ac*/ 	.word	index@(_ZN7cutlass13device_kernelIN5flash19enable_sm80_to_sm89INS1_16FlashAttnFwdSm80INS1_25CollectiveMainloopFwdSm80ILi8ELi1ELb0EN4cute5tupleIJNS5_1CILi128EEENS7_ILi96EEENS7_ILi256EEEEEELi256ENS_10bfloat16_tEfNS_4arch4Sm80ELb0ELb0ELb1ELb1ELb0ELb0ELb1ELb0EEENS1_21CollectiveEpilogueFwdINS6_IJS8_SA_S9_EEENS6_IJNS7_ILi1EEESI_SI_EEESC_SE_Li256ELb1ELb1ELb0ELb0EEENS1_19SingleTileSchedulerILb1ELb0ELb1ELi128EEEEEEEEEvNT_6ParamsE)
        /*00b0*/ 	.word	0x00000004


	//----- nvinfo : EIATTR_FRAME_SIZE
	.align		4
.L_40:
        /*00b4*/ 	.byte	0x04, 0x11
        /*00b6*/ 	.short	(.L_42 - .L_41)
	.align		4
.L_41:
        /*00b8*/ 	.word	index@(_ZN7cutlass13device_kernelIN5flash19enable_sm80_to_sm89INS1_16FlashAttnFwdSm80INS1_25CollectiveMainloopFwdSm80ILi8ELi1ELb0EN4cute5tupleIJNS5_1CILi128EEENS7_ILi96EEENS7_ILi256EEEEEELi256ENS_10bfloat16_tEfNS_4arch4Sm80ELb0ELb0ELb1ELb1ELb0ELb0ELb1ELb0EEENS1_21CollectiveEpilogueFwdINS6_IJS8_SA_S9_EEENS6_IJNS7_ILi1EEESI_SI_EEESC_SE_Li256ELb1ELb1ELb0ELb0EEENS1_19SingleTileSchedulerILb1ELb0ELb1ELi128EEEEEEEEEvNT_6ParamsE)
        /*00bc*/ 	.word	0x00000000


	//----- nvinfo : EIATTR_REGCOUNT
	.align		4
.L_42:
        /*00c0*/ 	.byte	0x04, 0x2f
        /*00c2*/ 	.short	(.L_44 - .L_43)
	.align		4
.L_43:
        /*00c4*/ 	.word	index@(_ZN7cutlass13device_kernelIN5flash19enable_sm80_to_sm89INS1_16FlashAttnFwdSm80INS1_25CollectiveMainloopFwdSm80ILi8ELi1ELb0EN4cute5tupleIJNS5_1CILi128EEENS7_ILi96EEENS7_ILi256EEEEEELi256ENS_10bfloat16_tEfNS_4arch4Sm80ELb0ELb0ELb1ELb0ELb0ELb0ELb1ELb0EEENS1_21CollectiveEpilogueFwdINS6_IJS8_SA_S9_EEENS6_IJNS7_ILi1EEESI_SI_EEESC_SE_Li256ELb0ELb1ELb0ELb0EEENS1_19SingleTileSchedulerILb0ELb0ELb1ELi128EEEEEEEEEvNT_6ParamsE)
        /*00c8*/ 	.word	0x00000004


	//----- nvinfo : EIATTR_FRAME_SIZE
	.align		4
.L_44:
        /*00cc*/ 	.byte	0x04, 0x11
        /*00ce*/ 	.short	(.L_46 - .L_45)
	.align		4
.L_45:
        /*00d0*/ 	.word	index@(_ZN7cutlass13device_kernelIN5flash19enable_sm80_to_sm89INS1_16FlashAttnFwdSm80INS1_25CollectiveMainloopFwdSm80ILi8ELi1ELb0EN4cute5tupleIJNS5_1CILi128EEENS7_ILi96EEENS7_ILi256EEEEEELi256ENS_10bfloat16_tEfNS_4arch4Sm80ELb0ELb0ELb1ELb0ELb0ELb0ELb1ELb0EEENS1_21CollectiveEpilogueFwdINS6_IJS8_SA_S9_EEENS6_IJNS7_ILi1EEESI_SI_EEESC_SE_Li256ELb0ELb1ELb0ELb0EEENS1_19SingleTileSchedulerILb0ELb0ELb1ELi128EEEEEEEEEvNT_6ParamsE)
        /*00d4*/ 	.word	0x00000000


	//----- nvinfo : EIATTR_REGCOUNT
	.align		4
.L_46:
        /*00d8*/ 	.byte	0x04, 0x2f
        /*00da*/ 	.short	(.L_48 - .L_47)
	.align		4
.L_47:
        /*00dc*/ 	.word	index@(_ZN7cutlass13device_kernelIN5flash19enable_sm80_to_sm89INS1_16FlashAttnFwdSm80INS1_25CollectiveMainloopFwdSm80ILi8ELi1ELb0EN4cute5tupleIJNS5_1CILi128EEENS7_ILi32EEENS7_ILi256EEEEEELi256ENS_10bfloat16_tEfNS_4arch4Sm80ELb1ELb0ELb1ELb1ELb0ELb1ELb1ELb0EEENS1_21CollectiveEpilogueFwdINS6_IJS8_SA_S9_EEENS6_IJNS7_ILi1EEESI_SI_EEESC_SE_Li256ELb1ELb1ELb0ELb0EEENS1_19SingleTileSchedulerILb1ELb0ELb1ELi128EEEEEEEEEvNT_6ParamsE)
        /*00e0*/ 	.word	0x00000004


	//----- nvinfo : EIATTR_FRAME_SIZE
	.align		4
.L_48:
        /*00e4*/ 	.byte	0x04, 0x11
        /*00e6*/ 	.short	(.L_50 - .L_49)
	.align		4
.L_49:
        /*00e8*/ 	.word	index@(_ZN7cutlass13device_kernelIN5flash19enable_sm80_to_sm89INS1_16FlashAttnFwdSm80INS1_25CollectiveMainloopFwdSm80ILi8ELi1ELb0EN4cute5tupleIJNS5_1CILi128EEENS7_ILi32EEENS7_ILi256EEEEEELi256ENS_10bfloat16_tEfNS_4arch4Sm80ELb1ELb0ELb1ELb1ELb0ELb1ELb1ELb0EEENS1_21CollectiveEpilogueFwdINS6_IJS8_SA_S9_EEENS6_IJNS7_ILi1EEESI_SI_EEESC_SE_Li256ELb1ELb1ELb0ELb0EEENS1_19SingleTileSchedulerILb1ELb0ELb1ELi128EEEEEEEEEvNT_6ParamsE)
        /*00ec*/ 	.word	0x00000000


	//----- nvinfo : EIATTR_REGCOUNT
	.align		4
.L_50:
        /*00f0*/ 	.byte	0x04, 0x2f
        /*00f2*/ 	.short	(.L_52 - .L_51)
	.align		4
.L_51:
        /*00f4*/ 	.word	index@(_ZN7cutlass13device_kernelIN5flash19enable_sm80_to_sm89INS1_16FlashAttnFwdSm80INS1_25CollectiveMainloopFwdSm80ILi8ELi1ELb1EN4cute5tupleIJNS5_1CILi128EEENS7_ILi64EEENS7_ILi256EEEEEELi256ENS_10bfloat16_tEfNS_4arch4Sm80ELb1ELb0ELb1ELb1ELb0ELb0ELb1ELb0EEENS1_21CollectiveEpilogueFwdINS6_IJS8_SA_S9_EEENS6_IJNS7_ILi1EEESI_SI_EEESC_SE_Li256ELb1ELb1ELb0ELb0EEENS1_19SingleTileSchedulerILb1ELb0ELb1ELi128EEEEEEEEEvNT_6ParamsE)
        /*00f8*/ 	.word	0x00000004


	//----- nvinfo : EIATTR_FRAME_SIZE
	.align		4
.L_52:
        /*00fc*/ 	.byte	0x04, 0x11
        /*00fe*/ 	.short	(.L_54 - .L_53)
	.align		4
.L_53:
        /*0100*/ 	.word	index@(_ZN7cutlass13device_kernelIN5flash19enable_sm80_to_sm89INS1_16FlashAttnFwdSm80INS1_25CollectiveMainloopFwdSm80ILi8ELi1ELb1EN4cute5tupleIJNS5_1CILi128EEENS7_ILi64EEENS7_ILi256EEEEEELi256ENS_10bfloat16_tEfNS_4arch4Sm80ELb1ELb0ELb1ELb1ELb0ELb0ELb1ELb0EEENS1_21CollectiveEpilogueFwdINS6_IJS8_SA_S9_EEENS6_IJNS7_ILi1EEESI_SI_EEESC_SE_Li256ELb1ELb1ELb0ELb0EEENS1_19SingleTileSchedulerILb1ELb0ELb1ELi128EEEEEEEEEvNT_6ParamsE)
        /*0104*/ 	.word	0x00000000


	//----- nvinfo : EIATTR_REGCOUNT
	.align		4
.L_54:
        /*0108*/ 	.byte	0x04, 0x2f
        /*010a*/ 	.short	(.L_56 - .L_55)
	.align		4
.L_55:
        /*010c*/ 	.word	index@(_ZN7cutlass13device_kernelIN5flash19enable_sm80_to_sm89INS1_16FlashAttnFwdSm80INS1_25CollectiveMainloopFwdSm80ILi8ELi1ELb1EN4cute5tupleIJNS5_1CILi128EEENS7_ILi64EEENS7_ILi256EEEEEELi256ENS_10bfloat16_tEfNS_4arch4Sm80ELb1ELb0ELb1ELb0ELb0ELb0ELb1ELb0EEENS1_21CollectiveEpilogueFwdINS6_IJS8_SA_S9_EEENS6_IJNS7_ILi1EEESI_SI_EEESC_SE_Li256ELb0ELb1ELb0ELb0EEENS1_30DynamicPersistentTileSchedulerILi256ELi256ELb0ELb1ELb0EEEEEEEEEvNT_6ParamsE)
        /*0110*/ 	.word	0x00000004


	//----- nvinfo : EIATTR_FRAME_SIZE
	.align		4
.L_56:
        /*0114*/ 	.byte	0x04, 0x11
        /*0116*/ 	.short	(.L_58 - .L_57)
	.align		4
.L_57:
        /*0118*/ 	.word	index@(_ZN7cutlass13device_kernelIN5flash19enable_sm80_to_sm89INS1_16FlashAttnFwdSm80INS1_25CollectiveMainloopFwdSm80ILi8ELi1ELb1EN4cute5tupleIJNS5_1CILi128EEENS7_ILi64EEENS7_ILi256EEEEEELi256ENS_10bfloat16_tEfNS_4arch4Sm80ELb1ELb0ELb1ELb0ELb0ELb0ELb1ELb0EEENS1_21CollectiveEpilogueFwdINS6_IJS8_SA_S9_EEENS6_IJNS7_ILi1EEESI_SI_EEESC_SE_Li256ELb0ELb1ELb0ELb0EEENS1_30DynamicPersistentTileSchedulerILi256ELi256ELb0ELb1ELb0EEEEEEEEEvNT_6ParamsE)
        /*011c*/ 	.word	0x00000000


	//----- nvinfo : EIATTR_REGCOUNT
	.align		4
.L_58:
        /*0120*/ 	.byte	0x04, 0x2f
        /*0122*/ 	.short	(.L_60 - .L_59)
	.align		4
.L_59:
        /*0124*/ 	.word	index@(_ZN7cutlass13device_kernelIN5flash19enable_sm80_to_sm89INS1_16FlashAttnFwdSm80INS1_25CollectiveMainloopFwdSm80ILi8ELi1ELb0EN4cute5tupleIJNS5_1CILi128EEENS7_ILi32EEENS7_ILi256EEEEEELi256ENS_10bfloat16_tEfNS_4arch4Sm80ELb0ELb1ELb1ELb1ELb0ELb1ELb1ELb0EEENS1_21CollectiveEpilogueFwdINS6_IJS8_SA_S9_EEENS6_IJNS7_ILi1EEESI_SI_EEESC_SE_Li256ELb1ELb1ELb0ELb0EEENS1_19SingleTileSchedulerILb1ELb0ELb1ELi128EEEEEEEEEvNT_6ParamsE)
        /*0128*/ 	.word	0x00000004


	//----- nvinfo : EIATTR_FRAME_SIZE
	.align		4
.L_60:
        /*012c*/ 	.byte	0x04, 0x11
        /*012e*/ 	.short	(.L_62 - .L_61)
	.align		4
.L_61:
        /*0130*/ 	.word	index@(_ZN7cutlass13device_kernelIN5flash19enable_sm80_to_sm89INS1_16FlashAttnFwdSm80INS1_25CollectiveMainloopFwdSm80ILi8ELi1ELb0EN4cute5tupleIJNS5_1CILi128EEENS7_ILi32EEENS7_ILi256EEEEEELi256ENS_10bfloat16_tEfNS_4arch4Sm80ELb0ELb1ELb1ELb1ELb0ELb1ELb1ELb0EEENS1_21CollectiveEpilogueFwdINS6_IJS8_SA_S9_EEENS6_IJNS7_ILi1EEESI_SI_EEESC_SE_Li256ELb1ELb1ELb0ELb0EEENS1_19SingleTileSchedulerILb1ELb0ELb1ELi128EEEEEEEEEvNT_6ParamsE)
        /*0134*/ 	.word	0x00000000


	//----- nvinfo : EIATTR_REGCOUNT
	.align		4
.L_62:
        /*0138*/ 	.byte	0x04, 0x2f
        /*013a*/ 	.short	(.L_64 - .L_63)
	.align		4
.L_63:
        /*013c*/ 	.word	index@(_ZN7cutlass13device_kernelIN5flash19enable_sm80_to_sm89INS1_16FlashAttnFwdSm80INS1_25CollectiveMainloopFwdSm80ILi8ELi1ELb1EN4cute5tupleIJNS5_1CILi128EEENS7_ILi48EEENS7_ILi256EEEEEELi256ENS_10bfloat16_tEfNS_4arch4Sm80ELb0ELb1ELb1ELb1ELb0ELb0ELb1ELb0EEENS1_21CollectiveEpilogueFwdINS6_IJS8_SA_S9_EEENS6_IJNS7_ILi1EEESI_SI_EEESC_SE_Li256ELb1ELb1ELb0ELb0EEENS1_19SingleTileSchedulerILb1ELb0ELb1ELi128EEEEEEEEEvNT_6ParamsE)
        /*0140*/ 	.word	0x00000004


	//----- nvinfo : EIATTR_FRAME_SIZE
	.align		4
.L_64:
        /*0144*/ 	.byte	0x04, 0x11
        /*0146*/ 	.short	(.L_66 - .L_65)
	.align		4
.L_65:
        /*0148*/ 	.word	index@(_ZN7cutlass13device_kernelIN5flash19enable_sm80_to_sm89INS1_16FlashAttnFwdSm80INS1_25CollectiveMainloopFwdSm80ILi8ELi1ELb1EN4cute5tupleIJNS5_1CILi128EEENS7_ILi48EEENS7_ILi256EEEEEELi256ENS_10bfloat16_tEfNS_4arch4Sm80ELb0ELb1ELb1ELb1ELb0ELb0ELb1ELb0EEENS1_21CollectiveEpilogueFwdINS6_IJS8_SA_S9_EEENS6_IJNS7_ILi1EEESI_SI_EEESC_SE_Li256ELb1ELb1ELb0ELb0EEENS1_19SingleTileSchedulerILb1ELb0ELb1ELi128EEEEEEEEEvNT_6ParamsE)
        /*014c*/ 	.word	0x00000000


	//----- nvinfo : EIATTR_REGCOUNT
	.align		4
.L_66:
        /*0150*/ 	.byte	0x04, 0x2f
        /*0152*/ 	.short	(.L_68 - .L_67)
	.align		4
.L_67:
        /*0154*/ 	.word	index@(_ZN7cutlass13device_kernelIN5flash19enable_sm80_to_sm89INS1_16FlashAttnFwdSm80INS1_25CollectiveMainloopFwdSm80ILi8ELi1ELb1EN4cute5tupleIJNS5_1CILi128EEENS7_ILi48EEENS7_ILi256EEEEEELi256ENS_10bfloat16_tEfNS_4arch4Sm80ELb0ELb1ELb1ELb0ELb0ELb0ELb1ELb0EEENS1_21CollectiveEpilogueFwdINS6_IJS8_SA_S9_EEENS6_IJNS7_ILi1EEESI_SI_EEESC_SE_Li256ELb0ELb1ELb0ELb0EEENS1_19SingleTileSchedulerILb0ELb0ELb1ELi128EEEEEEEEEvNT_6ParamsE)
        /*0158*/ 	.word	0x00000004


	//----- nvinfo : EIATTR_FRAME_SIZE
	.align		4
.L_68:
        /*015c*/ 	.byte	0x04, 0x11
        /*015e*/ 	.short	(.L_70 - .L_69)
	.align		4
.L_69:
        /*0160*/ 	.word	index@(_ZN7cutlass13device_kernelIN5flash19enable_sm80_to_sm89INS1_16FlashAttnFwdSm80INS1_25CollectiveMainloopFwdSm80ILi8ELi1ELb1EN4cute5tupleIJNS5_1CILi128EEENS7_ILi48EEENS7_ILi256EEEEEELi256ENS_10bfloat16_tEfNS_4arch4Sm80ELb0ELb1ELb1ELb0ELb0ELb0ELb1ELb0EEENS1_21CollectiveEpilogueFwdINS6_IJS8_SA_S9_EEENS6_IJNS7_ILi1EEESI_SI_EEESC_SE_Li256ELb0ELb1ELb0ELb0EEENS1_19SingleTileSchedulerILb0ELb0ELb1ELi128EEEEEEEEEvNT_6ParamsE)
        /*0164*/ 	.word	0x00000000


	//----- nvinfo : EIATTR_REGCOUNT
	.align		4
.L_70:
        /*0168*/ 	.byte	0x04, 0x2f
        /*016a*/ 	.short	(.L_72 - .L_71)
	.align		4
.L_71:
        /*016c*/ 	.word	index@(_ZN7cutlass13device_kernelIN5flash19enable_sm80_to_sm89INS1_16FlashAttnFwdSm80INS1_25CollectiveMainloopFwdSm80ILi8ELi1ELb0EN4cute5tupleIJNS5_1CILi128EEENS7_ILi32EEENS7_ILi256EEEEEELi256ENS_10bfloat16_tEfNS_4arch4Sm80ELb0ELb0ELb1ELb1ELb0ELb1ELb1ELb0EEENS1_21CollectiveEpilogueFwdINS6_IJS8_SA_S9_EEENS6_IJNS7_ILi1EEESI_SI_EEESC_SE_Li256ELb1ELb1ELb0ELb0EEENS1_19SingleTileSchedulerILb1ELb0ELb1ELi128EEEEEEEEEvNT_6ParamsE)
        /*0170*/ 	.word	0x00000004


	//----- nvinfo : EIATTR_FRAME_SIZE
	.align		4
.L_72:
        /*0174*/ 	.byte	0x04, 0x11
        /*0176*/ 	.short	(.L_74 - .L_73)
	.align		4
.L_73:
        /*0178*/ 	.word	index@(_ZN7cutlass13device_kernelIN5flash19enable_sm80_to_sm89INS1_16FlashAttnFwdSm80INS1_25CollectiveMainloopFwdSm80ILi8ELi1ELb0EN4cute5tupleIJNS5_1CILi128EEENS7_ILi32EEENS7_ILi256EEEEEELi256ENS_10bfloat16_tEfNS_4arch4Sm80ELb0ELb0ELb1ELb1ELb0ELb1ELb1ELb0EEENS1_21CollectiveEpilogueFwdINS6_IJS8_SA_S9_EEENS6_IJNS7_ILi1EEESI_SI_EEESC_SE_Li256ELb1ELb1ELb0ELb0EEENS1_19SingleTileSchedulerILb1ELb0ELb1ELi128EEEEEEEEEvNT_6ParamsE)
        /*017c*/ 	.word	0x00000000


	//----- nvinfo : EIATTR_REGCOUNT
	.align		4
.L_74:
        /*0180*/ 	.byte	0x04, 0x2f
        /*0182*/ 	.short	(.L_76 - .L_75)
	.align		4
.L_75:
        /*0184*/ 	.word	index@(_ZN7cutlass13device_kernelIN5flash19enable_sm80_to_sm89INS1_16FlashAttnFwdSm80INS1_25CollectiveMainloopFwdSm80ILi8ELi1ELb1EN4cute5tupleIJNS5_1CILi128EEENS7_ILi64EEENS7_ILi256EEEEEELi256ENS_10bfloat16_tEfNS_4arch4Sm80ELb0ELb0ELb1ELb1ELb0ELb0ELb1ELb0EEENS1_21CollectiveEpilogueFwdINS6_IJS8_SA_S9_EEENS6_IJNS7_ILi1EEESI_SI_EEESC_SE_Li256ELb1ELb1ELb0ELb0EEENS1_19SingleTileSchedulerILb1ELb0ELb1ELi128EEEEEEEEEvNT_6ParamsE)
        /*0188*/ 	.word	0x00000004


	//----- nvinfo : EIATTR_FRAME_SIZE
	.align		4
.L_76:
        /*018c*/ 	.byte	0x04, 0x11
        /*018e*/ 	.short	(.L_78 - .L_77)
	.align		4
.L_77:
        /*0190*/ 	.word	index@(_ZN7cutlass13device_kernelIN5flash19enable_sm80_to_sm89INS1_16FlashAttnFwdSm80INS1_25CollectiveMainloopFwdSm80ILi8ELi1ELb1EN4cute5tupleIJNS5_1CILi128EEENS7_ILi64EEENS7_ILi256EEEEEELi256ENS_10bfloat16_tEfNS_4arch4Sm80ELb0ELb0ELb1ELb1ELb0ELb0ELb1ELb0EEENS1_21CollectiveEpilogueFwdINS6_IJS8_SA_S9_EEENS6_IJNS7_ILi1EEESI_SI_EEESC_SE_Li256ELb1ELb1ELb0ELb0EEENS1_19SingleTileSchedulerILb1ELb0ELb1ELi128EEEEEEEEEvNT_6ParamsE)
        /*0194*/ 	.word	0x00000000


	//----- nvinfo : EIATTR_REGCOUNT
	.align		4
.L_78:
        /*0198*/ 	.byte	0x04, 0x2f
        /*019a*/ 	.short	(.L_80 - .L_79)
	.align		4
.L_79:
        /*019c*/ 	.word	index@(_ZN7cutlass13device_kernelIN5flash19enable_sm80_to_sm89INS1_16FlashAttnFwdSm80INS1_25CollectiveMainloopFwdSm80ILi8ELi1ELb1EN4cute5tupleIJNS5_1CILi128EEENS7_ILi64EEENS7_ILi256EEEEEELi256ENS_10bfloat16_tEfNS_4arch4Sm80ELb0ELb0ELb1ELb0ELb0ELb0ELb1ELb0EEENS1_21CollectiveEpilogueFwdINS6_IJS8_SA_S9_EEENS6_IJNS7_ILi1EEESI_SI_EEESC_SE_Li256ELb0ELb1ELb0ELb0EEENS1_19SingleTileSchedulerILb0ELb0ELb1ELi128EEEEEEEEEvNT_6ParamsE)
        /*01a0*/ 	.word	0x00000004


	//----- nvinfo : EIATTR_FRAME_SIZE
	.align		4
.L_80:
        /*01a4*/ 	.byte	0x04, 0x11
        /*01a6*/ 	.short	(.L_82 - .L_81)
	.align		4
.L_81:
        /*01a8*/ 	.word	index@(_ZN7cutlass13device_kernelIN5flash19enable_sm80_to_sm89INS1_16FlashAttnFwdSm80INS1_25CollectiveMainloopFwdSm80ILi8ELi1ELb1EN4cute5tupleIJNS5_1CILi128EEENS7_ILi64EEENS7_ILi256EEEEEELi256ENS_10bfloat16_tEfNS_4arch4Sm80ELb0ELb0ELb1ELb0ELb0ELb0ELb1ELb0EEENS1_21CollectiveEpilogueFwdINS6_IJS8_SA_S9_EEENS6_IJNS7_ILi1EEESI_SI_EEESC_SE_Li256ELb0ELb1ELb0ELb0EEENS1_19SingleTileSchedulerILb0ELb0ELb1ELi128EEEEEEEEEvNT_6ParamsE)
        /*01ac*/ 	.word	0x00000000


	//----- nvinfo : EIATTR_MIN_STACK_SIZE
	.align		4
.L_82:
        /*01b0*/ 	.byte	0x04, 0x12
        /*01b2*/ 	.short	(.L_84 - .L_83)
	.align		4
.L_83:
        /*01b4*/ 	.word	index@(_ZN7cutlass13device_kernelIN5flash19enable_sm80_to_sm89INS1_16FlashAttnFwdSm80INS1_25CollectiveMainloopFwdSm80ILi8ELi1ELb1EN4cute5tupleIJNS5_1CILi128EEENS7_ILi64EEENS7_ILi256EEEEEELi256ENS_10bfloat16_tEfNS_4arch4Sm80ELb0ELb0ELb1ELb0ELb0ELb0ELb1ELb0EEENS1_21CollectiveEpilogueFwdINS6_IJS8_SA_S9_EEENS6_IJNS7_ILi1EEESI_SI_EEESC_SE_Li256ELb0ELb1ELb0ELb0EEENS1_19SingleTileSchedulerILb0ELb0ELb1ELi128EEEEEEEEEvNT_6ParamsE)
        /*01b8*/ 	.word	0x00000000


	//----- nvinfo : EIATTR_MIN_STACK_SIZE
	.align		4
.L_84:
        /*01bc*/ 	.byte	0x04, 0x12
        /*01be*/ 	.short	(.L_86 - .L_85)
	.align		4
.L_85:
        /*01c0*/ 	.word	index@(_ZN7cutlass13device_kernelIN5flash19enable_sm80_to_sm89INS1_16FlashAttnFwdSm80INS1_25CollectiveMainloopFwdSm80ILi8ELi1ELb1EN4cute5tupleIJNS5_1CILi128EEENS7_ILi64EEENS7_ILi256EEEEEELi256ENS_10bfloat16_tEfNS_4arch4Sm80ELb0ELb0ELb1ELb1ELb0ELb0ELb1ELb0EEENS1_21CollectiveEpilogueFwdINS6_IJS8_SA_S9_EEENS6_IJNS7_ILi1EEESI_SI_EEESC_SE_Li256ELb1ELb1ELb0ELb0EEENS1_19SingleTileSchedulerILb1ELb0ELb1ELi128EEEEEEEEEvNT_6ParamsE)
        /*01c4*/ 	.word	0x00000000


	//----- nvinfo : EIATTR_MIN_STACK_SIZE
	.align		4
.L_86:
        /*01c8*/ 	.byte	0x04, 0x12
        /*01ca*/ 	.short	(.L_88 - .L_87)
	.align		4
.L_87:
        /*01cc*/ 	.word	index@(_ZN7cutlass13device_kernelIN5flash19enable_sm80_to_sm89INS1_16FlashAttnFwdSm80INS1_25CollectiveMainloopFwdSm80ILi8ELi1ELb0EN4cute5tupleIJNS5_1CILi128EEENS7_ILi32EEENS7_ILi256EEEEEELi256ENS_10bfloat16_tEfNS_4arch4Sm80ELb0ELb0ELb1ELb1ELb0ELb1ELb1ELb0EEENS1_21CollectiveEpilogueFwdINS6_IJS8_SA_S9_EEENS6_IJNS7_ILi1EEESI_SI_EEESC_SE_Li256ELb1ELb1ELb0ELb0EEENS1_19SingleTileSchedulerILb1ELb0ELb1ELi128EEEEEEEEEvNT_6ParamsE)
        /*01d0*/ 	.word	0x00000000


	//----- nvinfo : EIATTR_MIN_STACK_SIZE
	.align		4
.L_88:
        /*01d4*/ 	.byte	0x04, 0x12
        /*01d6*/ 	.short	(.L_90 - .L_89)
	.align		4
.L_89:
        /*01d8*/ 	.word	index@(_ZN7cutlass13device_kernelIN5flash19enable_sm80_to_sm89INS1_16FlashAttnFwdSm80INS1_25CollectiveMainloopFwdSm80ILi8ELi1ELb1EN4cute5tupleIJNS5_1CILi128EEENS7_ILi48EEENS7_ILi256EEEEEELi256ENS_10bfloat16_tEfNS_4arch4Sm80ELb0ELb1ELb1ELb0ELb0ELb0ELb1ELb0EEENS1_21CollectiveEpilogueFwdINS6_IJS8_SA_S9_EEENS6_IJNS7_ILi1EEESI_SI_EEESC_SE_Li256ELb0ELb1ELb0ELb0EEENS1_19SingleTileSchedulerILb0ELb0ELb1ELi128EEEEEEEEEvNT_6ParamsE)
        /*01dc*/ 	.word	0x00000000


	//----- nvinfo : EIATTR_MIN_STACK_SIZE
	.align		4
.L_90:
        /*01e0*/ 	.byte	0x04, 0x12
        /*01e2*/ 	.short	(.L_92 - .L_91)
	.align		4
.L_91:
        /*01e4*/ 	.word	index@(_ZN7cutlass13device_kernelIN5flash19enable_sm80_to_sm89INS1_16FlashAttnFwdSm80INS1_25CollectiveMainloopFwdSm80ILi8ELi1ELb1EN4cute5tupleIJNS5_1CILi128EEENS7_ILi48EEENS7_ILi256EEEEEELi256ENS_10bfloat16_tEfNS_4arch4Sm80ELb0ELb1ELb1ELb1ELb0ELb0ELb1ELb0EEENS1_21CollectiveEpilogueFwdINS6_IJS8_SA_S9_EEENS6_IJNS7_ILi1EEESI_SI_EEESC_SE_Li256ELb1ELb1ELb0ELb0EEENS1_19SingleTileSchedulerILb1ELb0ELb1ELi128EEEEEEEEEvNT_6ParamsE)
        /*01e8*/ 	.word	0x00000000


	//----- nvinfo : EIATTR_MIN_STACK_SIZE
	.align		4
.L_92:
        /*01ec*/ 	.byte	0x04, 0x12
        /*01ee*/ 	.short	(.L_94 - .L_93)
	.align		4
.L_93:
        /*01f0*/ 	.word	index@(_ZN7cutlass13device_kernelIN5flash19enable_sm80_to_sm89INS1_16FlashAttnFwdSm80INS1_25CollectiveMainloopFwdSm80ILi8ELi1ELb0EN4cute5tupleIJNS5_1CILi128EEENS7_ILi32EEENS7_ILi256EEEEEELi256ENS_10bfloat16_tEfNS_4arch4Sm80ELb0ELb1ELb1ELb1ELb0ELb1ELb1ELb0EEENS1_21CollectiveEpilogueFwdINS6_IJS8_SA_S9_EEENS6_IJNS7_ILi1EEESI_SI_EEESC_SE_Li256ELb1ELb1ELb0ELb0EEENS1_19SingleTileSchedulerILb1ELb0ELb1ELi128EEEEEEEEEvNT_6ParamsE)
        /*01f4*/ 	.word	0x00000000


	//----- nvinfo : EIATTR_MIN_STACK_SIZE
	.align		4
.L_94:
        /*01f8*/ 	.byte	0x04, 0x12
        /*01fa*/ 	.short	(.L_96 - .L_95)
	.align		4
.L_95:
        /*01fc*/ 	.word	index@(_ZN7cutlass13device_kernelIN5flash19enable_sm80_to_sm89INS1_16FlashAttnFwdSm80INS1_25CollectiveMainloopFwdSm80ILi8ELi1ELb1EN4cute5tupleIJNS5_1CILi128EEENS7_ILi64EEENS7_ILi256EEEEEELi256ENS_10bfloat16_tEfNS_4arch4Sm80ELb1ELb0ELb1ELb0ELb0ELb0ELb1ELb0EEENS1_21CollectiveEpilogueFwdINS6_IJS8_SA_S9_EEENS6_IJNS7_ILi1EEESI_SI_EEESC_SE_Li256ELb0ELb1ELb0ELb0EEENS1_30DynamicPersistentTileSchedulerILi256ELi256ELb0ELb1ELb0EEEEEEEEEvNT_6ParamsE)
        /*0200*/ 	.word	0x00000000


	//----- nvinfo : EIATTR_MIN_STACK_SIZE
	.align		4
.L_96:
        /*0204*/ 	.byte	0x04, 0x12
        /*0206*/ 	.short	(.L_98 - .L_97)
	.align		4
.L_97:
        /*0208*/ 	.word	index@(_ZN7cutlass13device_kernelIN5flash19enable_sm80_to_sm89INS1_16FlashAttnFwdSm80INS1_25CollectiveMainloopFwdSm80ILi8ELi1ELb1EN4cute5tupleIJNS5_1CILi128EEENS7_ILi64EEENS7_ILi256EEEEEELi256ENS_10bfloat16_tEfNS_4arch4Sm80ELb1ELb0ELb1ELb1ELb0ELb0ELb1ELb0EEENS1_21CollectiveEpilogueFwdINS6_IJS8_SA_S9_EEENS6_IJNS7_ILi1EEESI_SI_EEESC_SE_Li256ELb1ELb1ELb0ELb0EEENS1_19SingleTileSchedulerILb1ELb0ELb1ELi128EEEEEEEEEvNT_6ParamsE)
        /*020c*/ 	.word	0x00000000


	//----- nvinfo : EIATTR_MIN_STACK_SIZE
	.align		4
.L_98:
        /*0210*/ 	.byte	0x04, 0x12
        /*0212*/ 	.short	(.L_100 - .L_99)
	.align		4
.L_99:
        /*0214*/ 	.word	index@(_ZN7cutlass13device_kernelIN5flash19enable_sm80_to_sm89INS1_16FlashAttnFwdSm80INS1_25CollectiveMainloopFwdSm80ILi8ELi1ELb0EN4cute5tupleIJNS5_1CILi128EEENS7_ILi32EEENS7_ILi256EEEEEELi256ENS_10bfloat16_tEfNS_4arch4Sm80ELb1ELb0ELb1ELb1ELb0ELb1ELb1ELb0EEENS1_21CollectiveEpilogueFwdINS6_IJS8_SA_S9_EEENS6_IJNS7_ILi1EEESI_SI_EEESC_SE_Li256ELb1ELb1ELb0ELb0EEENS1_19SingleTileSchedulerILb1ELb0ELb1ELi128EEEEEEEEEvNT_6ParamsE)
        /*0218*/ 	.word	0x00000000


	//----- nvinfo : EIATTR_MIN_STACK_SIZE
	.align		4
.L_100:
        /*021c*/ 	.byte	0x04, 0x12
        /*021e*/ 	.short	(.L_102 - .L_101)
	.align		4
.L_101:
        /*0220*/ 	.word	index@(_ZN7cutlass13device_kernelIN5flash19enable_sm80_to_sm89INS1_16FlashAttnFwdSm80INS1_25CollectiveMainloopFwdSm80ILi8ELi1ELb0EN4cute5tupleIJNS5_1CILi128EEENS7_ILi96EEENS7_ILi256EEEEEELi256ENS_10bfloat16_tEfNS_4arch4Sm80ELb0ELb0ELb1ELb0ELb0ELb0ELb1ELb0EEENS1_21CollectiveEpilogueFwdINS6_IJS8_SA_S9_EEENS6_IJNS7_ILi1EEESI_SI_EEESC_SE_Li256ELb0ELb1ELb0ELb0EEENS1_19SingleTileSchedulerILb0ELb0ELb1ELi128EEEEEEEEEvNT_6ParamsE)
        /*0224*/ 	.word	0x00000000


	//----- nvinfo : EIATTR_MIN_STACK_SIZE
	.align		4
.L_102:
        /*0228*/ 	.byte	0x04, 0x12
        /*022a*/ 	.short	(.L_104 - .L_103)
	.align		4
.L_103:
        /*022c*/ 	.word	index@(_ZN7cutlass13device_kernelIN5flash19enable_sm80_to_sm89INS1_16FlashAttnFwdSm80INS1_25CollectiveMainloopFwdSm80ILi8ELi1ELb0EN4cute5tupleIJNS5_1CILi128EEENS7_ILi96EEENS7_ILi256EEEEEELi256ENS_10bfloat16_tEfNS_4arch4Sm80ELb0ELb0ELb1ELb1ELb0ELb0ELb1ELb0EEENS1_21CollectiveEpilogueFwdINS6_IJS8_SA_S9_EEENS6_IJNS7_ILi1EEESI_SI_EEESC_SE_Li256ELb1ELb1ELb0ELb0EEENS1_19SingleTileSchedulerILb1ELb0ELb1ELi128EEEEEEEEEvNT_6ParamsE)
        /*0230*/ 	.word	0x00000000


	//----- nvinfo : EIATTR_MIN_STACK_SIZE
	.align		4
.L_104:
        /*0234*/ 	.byte	0x04, 0x12
        /*0236*/ 	.short	(.L_106 - .L_105)
	.align		4
.L_105:
        /*0238*/ 	.word	index@(_ZN7cutlass13device_kernelIN5flash19enable_sm80_to_sm89INS1_16FlashAttnFwdSm80INS1_25CollectiveMainloopFwdSm80ILi8ELi1ELb0EN4cute5tupleIJNS5_1CILi128EEENS7_ILi48EEENS7_ILi256EEEEEELi256ENS_10bfloat16_tEfNS_4arch4Sm80ELb0ELb0ELb1ELb1ELb0ELb1ELb1ELb0EEENS1_21CollectiveEpilogueFwdINS6_IJS8_SA_S9_EEENS6_IJNS7_ILi1EEESI_SI_EEESC_SE_Li256ELb1ELb1ELb0ELb0EEENS1_19SingleTileSchedulerILb1ELb0ELb1ELi128EEEEEEEEEvNT_6ParamsE)
        /*023c*/ 	.word	0x00000000


	//----- nvinfo : EIATTR_MIN_STACK_SIZE
	.align		4
.L_106:
        /*0240*/ 	.byte	0x04, 0x12
        /*0242*/ 	.short	(.L_108 - .L_107)
	.align		4
.L_107:
        /*0244*/ 	.word	index@(_ZN7cutlass13device_kernelIN5flash19enable_sm80_to_sm89INS1_16FlashAttnFwdSm80INS1_25CollectiveMainloopFwdSm80ILi8ELi1ELb0EN4cute5tupleIJNS5_1CILi128EEENS7_ILi64EEENS7_ILi256EEEEEELi256ENS_10bfloat16_tEfNS_4arch4Sm80ELb0ELb1ELb1ELb0ELb0ELb0ELb1ELb0EEENS1_21CollectiveEpilogueFwdINS6_IJS8_SA_S9_EEENS6_IJNS7_ILi1EEESI_SI_EEESC_SE_Li256ELb0ELb1ELb0ELb0EEENS1_19SingleTileSchedulerILb0ELb0ELb1ELi128EEEEEEEEEvNT_6ParamsE)
        /*0248*/ 	.word	0x00000000


	//----- nvinfo : EIATTR_MIN_STACK_SIZE
	.align		4
.L_108:
        /*024c*/ 	.byte	0x04, 0x12
        /*024e*/ 	.short	(.L_110 - .L_109)
	.align		4
.L_109:
        /*0250*/ 	.word	index@(_ZN7cutlass13device_kernelIN5flash19enable_sm80_to_sm89INS1_16FlashAttnFwdSm80INS1_25CollectiveMainloopFwdSm80ILi8ELi1ELb0EN4cute5tupleIJNS5_1CILi128EEENS7_ILi64EEENS7_ILi256EEEEEELi256ENS_10bfloat16_tEfNS_4arch4Sm80ELb0ELb1ELb1ELb1ELb0ELb0ELb1ELb0EEENS1_21CollectiveEpilogueFwdINS6_IJS8_SA_S9_EEENS6_IJNS7_ILi1EEESI_SI_EEESC_SE_Li256ELb1ELb1ELb0ELb0EEENS1_19SingleTileSchedulerILb1ELb0ELb1ELi128EEEEEEEEEvNT_6ParamsE)
        /*0254*/ 	.word	0x00000000


	//----- nvinfo : EIATTR_MIN_STACK_SIZE
	.align		4
.L_110:
        /*0258*/ 	.byte	0x04, 0x12
        /*025a*/ 	.short	(.L_112 - .L_111)
	.align		4
.L_111:
        /*025c*/ 	.word	index@(_ZN7cutlass13device_kernelIN5flash19enable_sm80_to_sm89INS1_16FlashAttnFwdSm80INS1_25CollectiveMainloopFwdSm80ILi8ELi1ELb0EN4cute5tupleIJNS5_1CILi128EEENS7_ILi48EEENS7_ILi256EEEEEELi256ENS_10bfloat16_tEfNS_4arch4Sm80ELb0ELb1ELb1ELb1ELb0ELb1ELb1ELb0EEENS1_21CollectiveEpilogueFwdINS6_IJS8_SA_S9_EEENS6_IJNS7_ILi1EEESI_SI_EEESC_SE_Li256ELb1ELb1ELb0ELb0EEENS1_19SingleTileSchedulerILb1ELb0ELb1ELi128EEEEEEEEEvNT_6ParamsE)
        /*0260*/ 	.word	0x00000000


	//----- nvinfo : EIATTR_MIN_STACK_SIZE
	.align		4
.L_112:
        /*0264*/ 	.byte	0x04, 0x12
        /*0266*/ 	.short	(.L_114 - .L_113)
	.align		4
.L_113:
        /*0268*/ 	.word	index@(_ZN7cutlass13device_kernelIN5flash19enable_sm80_to_sm89INS1_16FlashAttnFwdSm80INS1_25CollectiveMainloopFwdSm80ILi8ELi1ELb0EN4cute5tupleIJNS5_1CILi128EEENS7_ILi96EEENS7_ILi256EEEEEELi256ENS_10bfloat16_tEfNS_4arch4Sm80ELb1ELb0ELb1ELb0ELb0ELb0ELb1ELb0EEENS1_21CollectiveEpilogueFwdINS6_IJS8_SA_S9_EEENS6_IJNS7_ILi1EEESI_SI_EEESC_SE_Li256ELb0ELb1ELb0ELb0EEENS1_30DynamicPersistentTileSchedulerILi256ELi256ELb0ELb1ELb0EEEEEEEEEvNT_6ParamsE)
        /*026c*/ 	.word	0x00000000


	//----- nvinfo : EIATTR_MIN_STACK_SIZE
	.align		4
.L_114:
        /*0270*/ 	.byte	0x04, 0x12
        /*0272*/ 	.short	(.L_116 - .L_115)
	.align		4
.L_115:
        /*0274*/ 	.word	index@(_ZN7cutlass13device_kernelIN5flash19enable_sm80_to_sm89INS1_16FlashAttnFwdSm80INS1_25CollectiveMainloopFwdSm80ILi8ELi1ELb0EN4cute5tupleIJNS5_1CILi128EEENS7_ILi96EEENS7_ILi256EEEEEELi256ENS_10bfloat16_tEfNS_4arch4Sm80ELb1ELb0ELb1ELb1ELb0ELb0ELb1ELb0EEENS1_21CollectiveEpilogueFwdINS6_IJS8_SA_S9_EEENS6_IJNS7_ILi1EEESI_SI_EEESC_SE_Li256ELb1ELb1ELb0ELb0EEENS1_19SingleTileSchedulerILb1ELb0ELb1ELi128EEEEEEEEEvNT_6ParamsE)
        /*0278*/ 	.word	0x00000000


	//----- nvinfo : EIATTR_MIN_STACK_SIZE
	.align		4
.L_116:
        /*027c*/ 	.byte	0x04, 0x12
        /*027e*/ 	.short	(.L_118 - .L_117)
	.align		4
.L_117:
        /*0280*/ 	.word	index@(_ZN7cutlass13device_kernelIN5flash19enable_sm80_to_sm89INS1_16FlashAttnFwdSm80INS1_25CollectiveMainloopFwdSm80ILi8ELi1ELb0EN4cute5tupleIJNS5_1CILi128EEENS7_ILi48EEENS7_ILi256EEEEEELi256ENS_10bfloat16_tEfNS_4arch4Sm80ELb1ELb0ELb1ELb1ELb0ELb1ELb1ELb0EEENS1_21CollectiveEpilogueFwdINS6_IJS8_SA_S9_EEENS6_IJNS7_ILi1EEESI_SI_EEESC_SE_Li256ELb1ELb1ELb0ELb0EEENS1_19SingleTileSchedulerILb1ELb0ELb1ELi128EEEEEEEEEvNT_6ParamsE)
        /*0284*/ 	.word	0x00000000
.L_118:


//--------------------- .nv.compat                --------------------------
	.section	.nv.compat,"",@"SHT_CUDA_COMPAT_INFO"
	.align	4
        /*0000*/ 	.byte	0x02, 0x09, 0x01, 0x00, 0x02, 0x02, 0x01, 0x00, 0x02, 0x05, 0x05, 0x00, 0x03, 0x07, 0x01, 0x01
        /*0010*/ 	.byte	0x02, 0x03, 0x00, 0x00, 0x02, 0x06, 0x01, 0x00, 0x04, 0x0b, 0x08, 0x00, 0x09, 0x00, 0x00, 0x00
        /*0020*/ 	.byte	0x00, 0x00, 0x00, 0x00


//--------------------- .nv.info._ZN7cutlass13device_kernelIN5flash19enable_sm80_to_sm89INS1_16FlashAttnFwdSm80INS1_25CollectiveMainloopFwdSm80ILi8ELi1ELb1EN4cute5tupleIJNS5_1CILi128EEENS7_ILi64EEENS7_ILi256EEEEEELi256ENS_10bfloat16_tEfNS_4arch4Sm80ELb0ELb0ELb1ELb0ELb0ELb0ELb1ELb0EEENS1_21CollectiveEpilogueFwdINS6_IJS8_SA_S9_EEENS6_IJNS7_ILi1EEESI_SI_EEESC_SE_Li256ELb0ELb1ELb0ELb0EEENS1_19SingleTileSchedulerILb0ELb0ELb1ELi128EEEEEEEEEvNT_6ParamsE --------------------------
	.section	.nv.info._ZN7cutlass13device_kernelIN5flash19enable_sm80_to_sm89INS1_16FlashAttnFwdSm80INS1_25CollectiveMainloopFwdSm80ILi8ELi1ELb1EN4cute5tupleIJNS5_1CILi128EEENS7_ILi64EEENS7_ILi256EEEEEELi256ENS_10bfloat16_tEfNS_4arch4Sm80ELb0ELb0ELb1ELb0ELb0ELb0ELb1ELb0EEENS1_21CollectiveEpilogueFwdINS6_IJS8_SA_S9_EEENS6_IJNS7_ILi1EEESI_SI_EEESC_SE_Li256ELb0ELb1ELb0ELb0EEENS1_19SingleTileSchedulerILb0ELb0ELb1ELi128EEEEEEEEEvNT_6ParamsE,"",@"SHT_CUDA_INFO"
	.sectionflags	@""
	.align	4


	//----- nvinfo : EIATTR_CUDA_API_VERSION
	.align		4
        /*0000*/ 	.byte	0x04, 0x37
        /*0002*/ 	.short	(.L_120 - .L_119)
.L_119:
        /*0004*/ 	.word	0x00000082


	//----- nvinfo : EIATTR_KPARAM_INFO
	.align		4
.L_120:
        /*0008*/ 	.byte	0x04, 0x17
        /*000a*/ 	.short	(.L_122 - .L_121)
.L_121:
        /*000c*/ 	.word	0x00000000
        /*0010*/ 	.short	0x0000
        /*0012*/ 	.short	0x0000
        /*0014*/ 	.byte	0x00, 0xf0, 0x61, 0x10


	//----- nvinfo : EIATTR_SPARSE_MMA_MASK
	.align		4
.L_122:
        /*0018*/ 	.byte	0x03, 0x50
        /*001a*/ 	.short	0x0000


	//----- nvinfo : EIATTR_MAXREG_COUNT
	.align		4
        /*001c*/ 	.byte	0x03, 0x1b
        /*001e*/ 	.short	0x00ff


	//----- nvinfo : EIATTR_MERCURY_ISA_VERSION
	.align		4
        /*0020*/ 	.byte	0x03, 0x5f
        /*0022*/ 	.short	0x0101


	//----- nvinfo : EIATTR_VRC_CTA_INIT_COUNT
	.align		4
        /*0024*/ 	.byte	0x02, 0x4a
	.zero		1
	.zero		1


	//----- nvinfo : EIATTR_EXIT_INSTR_OFFSETS
	.align		4
        /*0028*/ 	.byte	0x04, 0x1c
        /*002a*/ 	.short	(.L_124 - .L_123)


	//   ....[0]....
.L_123:
        /*002c*/ 	.word	0x00000010


	//----- nvinfo : EIATTR_MAX_THREADS
	.align		4
.L_124:
        /*0030*/ 	.byte	0x04, 0x05
        /*0032*/ 	.short	(.L_126 - .L_125)
.L_125:
        /*0034*/ 	.word	0x00000100
        /*0038*/ 	.word	0x00000001
        /*003c*/ 	.word	0x00000001


	//----- nvinfo : EIATTR_CBANK_PARAM_SIZE
	.align		4
.L_126:
        /*0040*/ 	.byte	0x03, 0x19
        /*0042*/ 	.short	0x0418


	//----- nvinfo : EIATTR_PARAM_CBANK
	.align		4
        /*0044*/ 	.byte	0x04, 0x0a
        /*0046*/ 	.short	(.L_128 - .L_127)
	.align		4
.L_127:
        /*0048*/ 	.word	index@(.nv.constant0._ZN7cutlass13device_kernelIN5flash19enable_sm80_to_sm89INS1_16FlashAttnFwdSm80INS1_25CollectiveMainloopFwdSm80ILi8ELi1ELb1EN4cute5tupleIJNS5_1CILi128EEENS7_ILi64EEENS7_ILi256EEEEEELi256ENS_10bfloat16_tEfNS_4arch4Sm80ELb0ELb0ELb1ELb0ELb0ELb0ELb1ELb0EEENS1_21CollectiveEpilogueFwdINS6_IJS8_SA_S9_EEENS6_IJNS7_ILi1EEESI_SI_EEESC_SE_Li256ELb0ELb1ELb0ELb0EEENS1_19SingleTileSchedulerILb0ELb0ELb1ELi128EEEEEEEEEvNT_6ParamsE)
        /*004c*/ 	.short	0x0380
        /*004e*/ 	.short	0x0418


	//----- nvinfo : EIATTR_SW_WAR
	.align		4
.L_128:
        /*0050*/ 	.byte	0x04, 0x36
        /*0052*/ 	.short	(.L_130 - .L_129)
.L_129:
        /*0054*/ 	.word	0x00000008
.L_130:


//--------------------- .nv.info._ZN7cutlass13device_kernelIN5flash19enable_sm80_to_sm89INS1_16FlashAttnFwdSm80INS1_25CollectiveMainloopFwdSm80ILi8ELi1ELb1EN4cute5tupleIJNS5_1CILi128EEENS7_ILi64EEENS7_ILi256EEEEEELi256ENS_10bfloat16_tEfNS_4arch4Sm80ELb0ELb0ELb1ELb1ELb0ELb0ELb1ELb0EEENS1_21CollectiveEpilogueFwdINS6_IJS8_SA_S9_EEENS6_IJNS7_ILi1EEESI_SI_EEESC_SE_Li256ELb1ELb1ELb0ELb0EEENS1_19SingleTileSchedulerILb1ELb0ELb1ELi128EEEEEEEEEvNT_6ParamsE --------------------------
	.section	.nv.info._ZN7cutlass13device_kernelIN5flash19enable_sm80_to_sm89INS1_16FlashAttnFwdSm80INS1_25CollectiveMainloopFwdSm80ILi8ELi1ELb1EN4cute5tupleIJNS5_1CILi128EEENS7_ILi64EEENS7_ILi256EEEEEELi256ENS_10bfloat16_tEfNS_4arch4Sm80ELb0ELb0ELb1ELb1ELb0ELb0ELb1ELb0EEENS1_21CollectiveEpilogueFwdINS6_IJS8_SA_S9_EEENS6_IJNS7_ILi1EEESI_SI_EEESC_SE_Li256ELb1ELb1ELb0ELb0EEENS1_19SingleTileSchedulerILb1ELb0ELb1ELi128EEEEEEEEEvNT_6ParamsE,"",@"SHT_CUDA_INFO"
	.sectionflags	@""
	.align	4


	//----- nvinfo : EIATTR_CUDA_API_VERSION
	.align		4
        /*0000*/ 	.byte	0x04, 0x37
        /*0002*/ 	.short	(.L_132 - .L_131)
.L_131:
        /*0004*/ 	.word	0x00000082


	//----- nvinfo : EIATTR_KPARAM_INFO
	.align		4
.L_132:
        /*0008*/ 	.byte	0x04, 0x17
        /*000a*/ 	.short	(.L_134 - .L_133)
.L_133:
        /*000c*/ 	.word	0x00000000
        /*0010*/ 	.short	0x0000
        /*0012*/ 	.short	0x0000
        /*0014*/ 	.byte	0x00, 0xf0, 0x61, 0x10


	//----- nvinfo : EIATTR_SPARSE_MMA_MASK
	.align		4
.L_134:
        /*0018*/ 	.byte	0x03, 0x50
        /*001a*/ 	.short	0x0000


	//----- nvinfo : EIATTR_MAXREG_COUNT
	.align		4
        /*001c*/ 	.byte	0x03, 0x1b
        /*001e*/ 	.short	0x00ff


	//----- nvinfo : EIATTR_MERCURY_ISA_VERSION
	.align		4
        /*0020*/ 	.byte	0x03, 0x5f
        /*0022*/ 	.short	0x0101


	//----- nvinfo : EIATTR_VRC_CTA_INIT_COUNT
	.align		4
        /*0024*/ 	.byte	0x02, 0x4a
	.zero		1
	.zero		1


	//----- nvinfo : EIATTR_EXIT_INSTR_OFFSETS
	.align		4
        /*0028*/ 	.byte	0x04, 0x1c
        /*002a*/ 	.short	(.L_136 - .L_135)


	//   ....[0]....
.L_135:
        /*002c*/ 	.word	0x00000010


	//----- nvinfo : EIATTR_MAX_THREADS
	.align		4
.L_136:
        /*0030*/ 	.byte	0x04, 0x05
        /*0032*/ 	.short	(.L_138 - .L_137)
.L_137:
        /*0034*/ 	.word	0x00000100
        /*0038*/ 	.word	0x00000001
        /*003c*/ 	.word	0x00000001


	//----- nvinfo : EIATTR_CBANK_PARAM_SIZE
	.align		4
.L_138:
        /*0040*/ 	.byte	0x03, 0x19
        /*0042*/ 	.short	0x0418


	//----- nvinfo : EIATTR_PARAM_CBANK
	.align		4
        /*0044*/ 	.byte	0x04, 0x0a
        /*0046*/ 	.short	(.L_140 - .L_139)
	.align		4
.L_139:
        /*0048*/ 	.word	index@(.nv.constant0._ZN7cutlass13device_kernelIN5flash19enable_sm80_to_sm89INS1_16FlashAttnFwdSm80INS1_25CollectiveMainloopFwdSm80ILi8ELi1ELb1EN4cute5tupleIJNS5_1CILi128EEENS7_ILi64EEENS7_ILi256EEEEEELi256ENS_10bfloat16_tEfNS_4arch4Sm80ELb0ELb0ELb1ELb1ELb0ELb0ELb1ELb0EEENS1_21CollectiveEpilogueFwdINS6_IJS8_SA_S9_EEENS6_IJNS7_ILi1EEESI_SI_EEESC_SE_Li256ELb1ELb1ELb0ELb0EEENS1_19SingleTileSchedulerILb1ELb0ELb1ELi128EEEEEEEEEvNT_6ParamsE)
        /*004c*/ 	.short	0x0380
        /*004e*/ 	.short	0x0418


	//----- nvinfo : EIATTR_SW_WAR
	.align		4
.L_140:
        /*0050*/ 	.byte	0x04, 0x36
        /*0052*/ 	.short	(.L_142 - .L_141)
.L_141:
        /*0054*/ 	.word	0x00000008
.L_142:


//--------------------- .nv.info._ZN7cutlass13device_kernelIN5flash19enable_sm80_to_sm89INS1_16FlashAttnFwdSm80INS1_25CollectiveMainloopFwdSm80ILi8ELi1ELb0EN4cute5tupleIJNS5_1CILi128EEENS7_ILi32EEENS7_ILi256EEEEEELi256ENS_10bfloat16_tEfNS_4arch4Sm80ELb0ELb0ELb1ELb1ELb0ELb1ELb1ELb0EEENS1_21CollectiveEpilogueFwdINS6_IJS8_SA_S9_EEENS6_IJNS7_ILi1EEESI_SI_EEESC_SE_Li256ELb1ELb1ELb0ELb0EEENS1_19SingleTileSchedulerILb1ELb0ELb1ELi128EEEEEEEEEvNT_6ParamsE --------------------------
	.section	.nv.info._ZN7cutlass13device_kernelIN5flash19enable_sm80_to_sm89INS1_16FlashAttnFwdSm80INS1_25CollectiveMainloopFwdSm80ILi8ELi1ELb0EN4cute5tupleIJNS5_1CILi128EEENS7_ILi32EEENS7_ILi256EEEEEELi256ENS_10bfloat16_tEfNS_4arch4Sm80ELb0ELb0ELb1ELb1ELb0ELb1ELb1ELb0EEENS1_21CollectiveEpilogueFwdINS6_IJS8_SA_S9_EEENS6_IJNS7_ILi1EEESI_SI_EEESC_SE_Li256ELb1ELb1ELb0ELb0EEENS1_19SingleTileSchedulerILb1ELb0ELb1ELi128EEEEEEEEEvNT_6ParamsE,"",@"SHT_CUDA_INFO"
	.sectionflags	@""
	.align	4


	//----- nvinfo : EIATTR_CUDA_API_VERSION
	.align		4
        /*0000*/ 	.byte	0x04, 0x37
        /*0002*/ 	.short	(.L_144 - .L_143)
.L_143:
        /*0004*/ 	.word	0x00000082


	//----- nvinfo : EIATTR_KPARAM_INFO
	.align		4
.L_144:
        /*0008*/ 	.byte	0x04, 0x17
        /*000a*/ 	.short	(.L_146 - .L_145)
.L_145:
        /*000c*/ 	.word	0x00000000
        /*0010*/ 	.short	0x0000
        /*0012*/ 	.short	0x0000
        /*0014*/ 	.byte	0x00, 0xf0, 0x61, 0x10


	//----- nvinfo : EIATTR_SPARSE_MMA_MASK
	.align		4
.L_146:
        /*0018*/ 	.byte	0x03, 0x50
        /*001a*/ 	.short	0x0000


	//----- nvinfo : EIATTR_MAXREG_COUNT
	.align		4
        /*001c*/ 	.byte	0x03, 0x1b
        /*001e*/ 	.short	0x00ff


	//----- nvinfo : EIATTR_MERCURY_ISA_VERSION
	.align		4
        /*0020*/ 	.byte	0x03, 0x5f
        /*0022*/ 	.short	0x0101


	//----- nvinfo : EIATTR_VRC_CTA_INIT_COUNT
	.align		4
        /*0024*/ 	.byte	0x02, 0x4a
	.zero		1
	.zero		1


	//----- nvinfo : EIATTR_EXIT_INSTR_OFFSETS
	.align		4
        /*0028*/ 	.byte	0x04, 0x1c
        /*002a*/ 	.short	(.L_148 - .L_147)


	//   ....[0]....
.L_147:
        /*002c*/ 	.word	0x00000010


	//----- nvinfo : EIATTR_MAX_THREADS
	.align		4
.L_148:
        /*0030*/ 	.byte	0x04, 0x05
        /*0032*/ 	.short	(.L_150 - .L_149)
.L_149:
        /*0034*/ 	.word	0x00000100
        /*0038*/ 	.word	0x00000001
        /*003c*/ 	.word	0x00000001


	//----- nvinfo : EIATTR_CBANK_PARAM_SIZE
	.align		4
.L_150:
        /*0040*/ 	.byte	0x03, 0x19
        /*0042*/ 	.short	0x0418


	//----- nvinfo : EIATTR_PARAM_CBANK
	.align		4
        /*0044*/ 	.byte	0x04, 0x0a
        /*0046*/ 	.short	(.L_152 - .L_151)
	.align		4
.L_151:
        /*0048*/ 	.word	index@(.nv.constant0._ZN7cutlass13device_kernelIN5flash19enable_sm80_to_sm89INS1_16FlashAttnFwdSm80INS1_25CollectiveMainloopFwdSm80ILi8ELi1ELb0EN4cute5tupleIJNS5_1CILi128EEENS7_ILi32EEENS7_ILi256EEEEEELi256ENS_10bfloat16_tEfNS_4arch4Sm80ELb0ELb0ELb1ELb1ELb0ELb1ELb1ELb0EEENS1_21CollectiveEpilogueFwdINS6_IJS8_SA_S9_EEENS6_IJNS7_ILi1EEESI_SI_EEESC_SE_Li256ELb1ELb1ELb0ELb0EEENS1_19SingleTileSchedulerILb1ELb0ELb1ELi128EEEEEEEEEvNT_6ParamsE)
        /*004c*/ 	.short	0x0380
        /*004e*/ 	.short	0x0418


	//----- nvinfo : EIATTR_SW_WAR
	.align		4
.L_152:
        /*0050*/ 	.byte	0x04, 0x36
        /*0052*/ 	.short	(.L_154 - .L_153)
.L_153:
        /*0054*/ 	.word	0x00000008
.L_154:


//--------------------- .nv.info._ZN7cutlass13device_kernelIN5flash19enable_sm80_to_sm89INS1_16FlashAttnFwdSm80INS1_25CollectiveMainloopFwdSm80ILi8ELi1ELb1EN4cute5tupleIJNS5_1CILi128EEENS7_ILi48EEENS7_ILi256EEEEEELi256ENS_10bfloat16_tEfNS_4arch4Sm80ELb0ELb1ELb1ELb0ELb0ELb0ELb1ELb0EEENS1_21CollectiveEpilogueFwdINS6_IJS8_SA_S9_EEENS6_IJNS7_ILi1EEESI_SI_EEESC_SE_Li256ELb0ELb1ELb0ELb0EEENS1_19SingleTileSchedulerILb0ELb0ELb1ELi128EEEEEEEEEvNT_6ParamsE --------------------------
	.section	.nv.info._ZN7cutlass13device_kernelIN5flash19enable_sm80_to_sm89INS1_16FlashAttnFwdSm80INS1_25CollectiveMainloopFwdSm80ILi8ELi1ELb1EN4cute5tupleIJNS5_1CILi128EEENS7_ILi48EEENS7_ILi256EEEEEELi256ENS_10bfloat16_tEfNS_4arch4Sm80ELb0ELb1ELb1ELb0ELb0ELb0ELb1ELb0EEENS1_21CollectiveEpilogueFwdINS6_IJS8_SA_S9_EEENS6_IJNS7_ILi1EEESI_SI_EEESC_SE_Li256ELb0ELb1ELb0ELb0EEENS1_19SingleTileSchedulerILb0ELb0ELb1ELi128EEEEEEEEEvNT_6ParamsE,"",@"SHT_CUDA_INFO"
	.sectionflags	@""
	.align	4


	//----- nvinfo : EIATTR_CUDA_API_VERSION
	.align		4
        /*0000*/ 	.byte	0x04, 0x37
        /*0002*/ 	.short	(.L_156 - .L_155)
.L_155:
        /*0004*/ 	.word	0x00000082


	//----- nvinfo : EIATTR_KPARAM_INFO
	.align		4
.L_156:
        /*0008*/ 	.byte	0x04, 0x17
        /*000a*/ 	.short	(.L_158 - .L_157)
.L_157:
        /*000c*/ 	.word	0x00000000
        /*0010*/ 	.short	0x0000
        /*0012*/ 	.short	0x0000
        /*0014*/ 	.byte	0x00, 0xf0, 0x61, 0x10


	//----- nvinfo : EIATTR_SPARSE_MMA_MASK
	.align		4
.L_158:
        /*0018*/ 	.byte	0x03, 0x50
        /*001a*/ 	.short	0x0000


	//----- nvinfo : EIATTR_MAXREG_COUNT
	.align		4
        /*001c*/ 	.byte	0x03, 0x1b
        /*001e*/ 	.short	0x00ff


	//----- nvinfo : EIATTR_MERCURY_ISA_VERSION
	.align		4
        /*0020*/ 	.byte	0x03, 0x5f
        /*0022*/ 	.short	0x0101


	//----- nvinfo : EIATTR_VRC_CTA_INIT_COUNT
	.align		4
        /*0024*/ 	.byte	0x02, 0x4a
	.zero		1
	.zero		1


	//----- nvinfo : EIATTR_EXIT_INSTR_OFFSETS
	.align		4
        /*0028*/ 	.byte	0x04, 0x1c
        /*002a*/ 	.short	(.L_160 - .L_159)


	//   ....[0]....
.L_159:
        /*002c*/ 	.word	0x00000010


	//----- nvinfo : EIATTR_MAX_THREADS
	.align		4
.L_160:
        /*0030*/ 	.byte	0x04, 0x05
        /*0032*/ 	.short	(.L_162 - .L_161)
.L_161:
        /*0034*/ 	.word	0x00000100
        /*0038*/ 	.word	0x00000001
        /*003c*/ 	.word	0x00000001


	//----- nvinfo : EIATTR_CBANK_PARAM_SIZE
	.align		4
.L_162:
        /*0040*/ 	.byte	0x03, 0x19
        /*0042*/ 	.short	0x0418


	//----- nvinfo : EIATTR_PARAM_CBANK
	.align		4
        /*0044*/ 	.byte	0x04, 0x0a
        /*0046*/ 	.short	(.L_164 - .L_163)
	.align		4
.L_163:
        /*0048*/ 	.word	index@(.nv.constant0._ZN7cutlass13device_kernelIN5flash19enable_sm80_to_sm89INS1_16FlashAttnFwdSm80INS1_25CollectiveMainloopFwdSm80ILi8ELi1ELb1EN4cute5tupleIJNS5_1CILi128EEENS7_ILi48EEENS7_ILi256EEEEEELi256ENS_10bfloat16_tEfNS_4arch4Sm80ELb0ELb1ELb1ELb0ELb0ELb0ELb1ELb0EEENS1_21CollectiveEpilogueFwdINS6_IJS8_SA_S9_EEENS6_IJNS7_ILi1EEESI_SI_EEESC_SE_Li256ELb0ELb1ELb0ELb0EEENS1_19SingleTileSchedulerILb0ELb0ELb1ELi128EEEEEEEEEvNT_6ParamsE)
        /*004c*/ 	.short	0x0380
        /*004e*/ 	.short	0x0418


	//----- nvinfo : EIATTR_SW_WAR
	.align		4
.L_164:
        /*0050*/ 	.byte	0x04, 0x36
        /*0052*/ 	.short	(.L_166 - .L_165)
.L_165:
        /*0054*/ 	.word	0x00000008
.L_166:


//--------------------- .nv.info._ZN7cutlass13device_kernelIN5flash19enable_sm80_to_sm89INS1_16FlashAttnFwdSm80INS1_25CollectiveMainloopFwdSm80ILi8ELi1ELb1EN4cute5tupleIJNS5_1CILi128EEENS7_ILi48EEENS7_ILi256EEEEEELi256ENS_10bfloat16_tEfNS_4arch4Sm80ELb0ELb1ELb1ELb1ELb0ELb0ELb1ELb0EEENS1_21CollectiveEpilogueFwdINS6_IJS8_SA_S9_EEENS6_IJNS7_ILi1EEESI_SI_EEESC_SE_Li256ELb1ELb1ELb0ELb0EEENS1_19SingleTileSchedulerILb1ELb0ELb1ELi128EEEEEEEEEvNT_6ParamsE --------------------------
	.section	.nv.info._ZN7cutlass13device_kernelIN5flash19enable_sm80_to_sm89INS1_16FlashAttnFwdSm80INS1_25CollectiveMainloopFwdSm80ILi8ELi1ELb1EN4cute5tupleIJNS5_1CILi128EEENS7_ILi48EEENS7_ILi256EEEEEELi256ENS_10bfloat16_tEfNS_4arch4Sm80ELb0ELb1ELb1ELb1ELb0ELb0ELb1ELb0EEENS1_21CollectiveEpilogueFwdINS6_IJS8_SA_S9_EEENS6_IJNS7_ILi1EEESI_SI_EEESC_SE_Li256ELb1ELb1ELb0ELb0EEENS1_19SingleTileSchedulerILb1ELb0ELb1ELi128EEEEEEEEEvNT_6ParamsE,"",@"SHT_CUDA_INFO"
	.sectionflags	@""
	.align	4


	//----- nvinfo : EIATTR_CUDA_API_VERSION
	.align		4
        /*0000*/ 	.byte	0x04, 0x37
        /*0002*/ 	.short	(.L_168 - .L_167)
.L_167:
        /*0004*/ 	.word	0x00000082


	//----- nvinfo : EIATTR_KPARAM_INFO
	.align		4
.L_168:
        /*0008*/ 	.byte	0x04, 0x17
        /*000a*/ 	.short	(.L_170 - .L_169)
.L_169:
        /*000c*/ 	.word	0x00000000
        /*0010*/ 	.short	0x0000
        /*0012*/ 	.short	0x0000
        /*0014*/ 	.byte	0x00, 0xf0, 0x61, 0x10


	//----- nvinfo : EIATTR_SPARSE_MMA_MASK
	.align		4
.L_170:
        /*0018*/ 	.byte	0x03, 0x50
        /*001a*/ 	.short	0x0000


	//----- nvinfo : EIATTR_MAXREG_COUNT
	.align		4
        /*001c*/ 	.byte	0x03, 0x1b
        /*001e*/ 	.short	0x00ff


	//----- nvinfo : EIATTR_MERCURY_ISA_VERSION
	.align		4
        /*0020*/ 	.byte	0x03, 0x5f
        /*0022*/ 	.short	0x0101


	//----- nvinfo : EIATTR_VRC_CTA_INIT_COUNT
	.align		4
        /*0024*/ 	.byte	0x02, 0x4a
	.zero		1
	.zero		1


	//----- nvinfo : EIATTR_EXIT_INSTR_OFFSETS
	.align		4
        /*0028*/ 	.byte	0x04, 0x1c
        /*002a*/ 	.short	(.L_172 - .L_171)


	//   ....[0]....
.L_171:
        /*002c*/ 	.word	0x00000010


	//----- nvinfo : EIATTR_MAX_THREADS
	.align		4
.L_172:
        /*0030*/ 	.byte	0x04, 0x05
        /*0032*/ 	.short	(.L_174 - .L_173)
.L_173:
        /*0034*/ 	.word	0x00000100
        /*0038*/ 	.word	0x00000001
        /*003c*/ 	.word	0x00000001


	//----- nvinfo : EIATTR_CBANK_PARAM_SIZE
	.align		4
.L_174:
        /*0040*/ 	.byte	0x03, 0x19
        /*0042*/ 	.short	0x0418


	//----- nvinfo : EIATTR_PARAM_CBANK
	.align		4
        /*0044*/ 	.byte	0x04, 0x0a
        /*0046*/ 	.short	(.L_176 - .L_175)
	.align		4
.L_175:
        /*0048*/ 	.word	index@(.nv.constant0._ZN7cutlass13device_kernelIN5flash19enable_sm80_to_sm89INS1_16FlashAttnFwdSm80INS1_25CollectiveMainloopFwdSm80ILi8ELi1ELb1EN4cute5tupleIJNS5_1CILi128EEENS7_ILi48EEENS7_ILi256EEEEEELi256ENS_10bfloat16_tEfNS_4arch4Sm80ELb0ELb1ELb1ELb1ELb0ELb0ELb1ELb0EEENS1_21CollectiveEpilogueFwdINS6_IJS8_SA_S9_EEENS6_IJNS7_ILi1EEESI_SI_EEESC_SE_Li256ELb1ELb1ELb0ELb0EEENS1_19SingleTileSchedulerILb1ELb0ELb1ELi128EEEEEEEEEvNT_6ParamsE)
        /*004c*/ 	.short	0x0380
        /*004e*/ 	.short	0x0418


	//----- nvinfo : EIATTR_SW_WAR
	.align		4
.L_176:
        /*0050*/ 	.byte	0x04, 0x36
        /*0052*/ 	.short	(.L_178 - .L_177)
.L_177:
        /*0054*/ 	.word	0x00000008
.L_178:


//--------------------- .nv.info._ZN7cutlass13device_kernelIN5flash19enable_sm80_to_sm89INS1_16FlashAttnFwdSm80INS1_25CollectiveMainloopFwdSm80ILi8ELi1ELb0EN4cute5tupleIJNS5_1CILi128EEENS7_ILi32EEENS7_ILi256EEEEEELi256ENS_10bfloat16_tEfNS_4arch4Sm80ELb0ELb1ELb1ELb1ELb0ELb1ELb1ELb0EEENS1_21CollectiveEpilogueFwdINS6_IJS8_SA_S9_EEENS6_IJNS7_ILi1EEESI_SI_EEESC_SE_Li256ELb1ELb1ELb0ELb0EEENS1_19SingleTileSchedulerILb1ELb0ELb1ELi128EEEEEEEEEvNT_6ParamsE --------------------------
	.section	.nv.info._ZN7cutlass13device_kernelIN5flash19enable_sm80_to_sm89INS1_16FlashAttnFwdSm80INS1_25CollectiveMainloopFwdSm80ILi8ELi1ELb0EN4cute5tupleIJNS5_1CILi128EEENS7_ILi32EEENS7_ILi256EEEEEELi256ENS_10bfloat16_tEfNS_4arch4Sm80ELb0ELb1ELb1ELb1ELb0ELb1ELb1ELb0EEENS1_21CollectiveEpilogueFwdINS6_IJS8_SA_S9_EEENS6_IJNS7_ILi1EEESI_SI_EEESC_SE_Li256ELb1ELb1ELb0ELb0EEENS1_19SingleTileSchedulerILb1ELb0ELb1ELi128EEEEEEEEEvNT_6ParamsE,"",@"SHT_CUDA_INFO"
	.sectionflags	@""
	.align	4


	//----- nvinfo : EIATTR_CUDA_API_VERSION
	.align		4
        /*0000*/ 	.byte	0x04, 0x37
        /*0002*/ 	.short	(.L_180 - .L_179)
.L_179:
        /*0004*/ 	.word	0x00000082


	//----- nvinfo : EIATTR_KPARAM_INFO
	.align		4
.L_180:
        /*0008*/ 	.byte	0x04, 0x17
        /*000a*/ 	.short	(.L_182 - .L_181)
.L_181:
        /*000c*/ 	.word	0x00000000
        /*0010*/ 	.short	0x0000
        /*0012*/ 	.short	0x0000
        /*0014*/ 	.byte	0x00, 0xf0, 0x61, 0x10


	//----- nvinfo : EIATTR_SPARSE_MMA_MASK
	.align		4
.L_182:
        /*0018*/ 	.byte	0x03, 0x50
        /*001a*/ 	.short	0x0000


	//----- nvinfo : EIATTR_MAXREG_COUNT
	.align		4
        /*001c*/ 	.byte	0x03, 0x1b
        /*001e*/ 	.short	0x00ff


	//----- nvinfo : EIATTR_MERCURY_ISA_VERSION
	.align		4
        /*0020*/ 	.byte	0x03, 0x5f
        /*0022*/ 	.short	0x0101


	//----- nvinfo : EIATTR_VRC_CTA_INIT_COUNT
	.align		4
        /*0024*/ 	.byte	0x02, 0x4a
	.zero		1
	.zero		1


	//----- nvinfo : EIATTR_EXIT_INSTR_OFFSETS
	.align		4
        /*0028*/ 	.byte	0x04, 0x1c
        /*002a*/ 	.short	(.L_184 - .L_183)


	//   ....[0]....
.L_183:
        /*002c*/ 	.word	0x00000010


	//----- nvinfo : EIATTR_MAX_THREADS
	.align		4
.L_184:
        /*0030*/ 	.byte	0x04, 0x05
        /*0032*/ 	.short	(.L_186 - .L_185)
.L_185:
        /*0034*/ 	.word	0x00000100
        /*0038*/ 	.word	0x00000001
        /*003c*/ 	.word	0x00000001


	//----- nvinfo : EIATTR_CBANK_PARAM_SIZE
	.align		4
.L_186:
        /*0040*/ 	.byte	0x03, 0x19
        /*0042*/ 	.short	0x0418


	//----- nvinfo : EIATTR_PARAM_CBANK
	.align		4
        /*0044*/ 	.byte	0x04, 0x0a
        /*0046*/ 	.short	(.L_188 - .L_187)
	.align		4
.L_187:
        /*0048*/ 	.word	index@(.nv.constant0._ZN7cutlass13device_kernelIN5flash19enable_sm80_to_sm89INS1_16FlashAttnFwdSm80INS1_25CollectiveMainloopFwdSm80ILi8ELi1ELb0EN4cute5tupleIJNS5_1CILi128EEENS7_ILi32EEENS7_ILi256EEEEEELi256ENS_10bfloat16_tEfNS_4arch4Sm80ELb0ELb1ELb1ELb1ELb0ELb1ELb1ELb0EEENS1_21CollectiveEpilogueFwdINS6_IJS8_SA_S9_EEENS6_IJNS7_ILi1EEESI_SI_EEESC_SE_Li256ELb1ELb1ELb0ELb0EEENS1_19SingleTileSchedulerILb1ELb0ELb1ELi128EEEEEEEEEvNT_6ParamsE)
        /*004c*/ 	.short	0x0380
        /*004e*/ 	.short	0x0418


	//----- nvinfo : EIATTR_SW_WAR
	.align		4
.L_188:
        /*0050*/ 	.byte	0x04, 0x36
        /*0052*/ 	.short	(.L_190 - .L_189)
.L_189:
        /*0054*/ 	.word	0x00000008
.L_190:


//--------------------- .nv.info._ZN7cutlass13device_kernelIN5flash19enable_sm80_to_sm89INS1_16FlashAttnFwdSm80INS1_25CollectiveMainloopFwdSm80ILi8ELi1ELb1EN4cute5tupleIJNS5_1CILi128EEENS7_ILi64EEENS7_ILi256EEEEEELi256ENS_10bfloat16_tEfNS_4arch4Sm80ELb1ELb0ELb1ELb0ELb0ELb0ELb1ELb0EEENS1_21CollectiveEpilogueFwdINS6_IJS8_SA_S9_EEENS6_IJNS7_ILi1EEESI_SI_EEESC_SE_Li256ELb0ELb1ELb0ELb0EEENS1_30DynamicPersistentTileSchedulerILi256ELi256ELb0ELb1ELb0EEEEEEEEEvNT_6ParamsE --------------------------
	.section	.nv.info._ZN7cutlass13device_kernelIN5flash19enable_sm80_to_sm89INS1_16FlashAttnFwdSm80INS1_25CollectiveMainloopFwdSm80ILi8ELi1ELb1EN4cute5tupleIJNS5_1CILi128EEENS7_ILi64EEENS7_ILi256EEEEEELi256ENS_10bfloat16_tEfNS_4arch4Sm80ELb1ELb0ELb1ELb0ELb0ELb0ELb1ELb0EEENS1_21CollectiveEpilogueFwdINS6_IJS8_SA_S9_EEENS6_IJNS7_ILi1EEESI_SI_EEESC_SE_Li256ELb0ELb1ELb0ELb0EEENS1_30DynamicPersistentTileSchedulerILi256ELi256ELb0ELb1ELb0EEEEEEEEEvNT_6ParamsE,"",@"SHT_CUDA_INFO"
	.sectionflags	@""
	.align	4


	//----- nvinfo : EIATTR_CUDA_API_VERSION
	.align		4
        /*0000*/ 	.byte	0x04, 0x37
        /*0002*/ 	.short	(.L_192 - .L_191)
.L_191:
        /*0004*/ 	.word	0x00000082


	//----- nvinfo : EIATTR_KPARAM_INFO
	.align		4
.L_192:
        /*0008*/ 	.byte	0x04, 0x17
        /*000a*/ 	.short	(.L_194 - .L_193)
.L_193:
        /*000c*/ 	.word	0x00000000
        /*0010*/ 	.short	0x0000
        /*0012*/ 	.short	0x0000
        /*0014*/ 	.byte	0x00, 0xf0, 0xa1, 0x10


	//----- nvinfo : EIATTR_SPARSE_MMA_MASK
	.align		4
.L_194:
        /*0018*/ 	.byte	0x03, 0x50
        /*001a*/ 	.short	0x0000


	//----- nvinfo : EIATTR_MAXREG_COUNT
	.align		4
        /*001c*/ 	.byte	0x03, 0x1b
        /*001e*/ 	.short	0x00ff


	//----- nvinfo : EIATTR_MERCURY_ISA_VERSION
	.align		4
        /*0020*/ 	.byte	0x03, 0x5f
        /*0022*/ 	.short	0x0101


	//----- nvinfo : EIATTR_VRC_CTA_INIT_COUNT
	.align		4
        /*0024*/ 	.byte	0x02, 0x4a
	.zero		1
	.zero		1


	//----- nvinfo : EIATTR_EXIT_INSTR_OFFSETS
	.align		4
        /*0028*/ 	.byte	0x04, 0x1c
        /*002a*/ 	.short	(.L_196 - .L_195)


	//   ....[0]....
.L_195:
        /*002c*/ 	.word	0x00000010


	//----- nvinfo : EIATTR_MAX_THREADS
	.align		4
.L_196:
        /*0030*/ 	.byte	0x04, 0x05
        /*0032*/ 	.short	(.L_198 - .L_197)
.L_197:
        /*0034*/ 	.word	0x00000100
        /*0038*/ 	.word	0x00000001
        /*003c*/ 	.word	0x00000001


	//----- nvinfo : EIATTR_CBANK_PARAM_SIZE
	.align		4
.L_198:
        /*0040*/ 	.byte	0x03, 0x19
        /*0042*/ 	.short	0x0428


	//----- nvinfo : EIATTR_PARAM_CBANK
	.align		4
        /*0044*/ 	.byte	0x04, 0x0a
        /*0046*/ 	.short	(.L_200 - .L_199)
	.align		4
.L_199:
        /*0048*/ 	.word	index@(.nv.constant0._ZN7cutlass13device_kernelIN5flash19enable_sm80_to_sm89INS1_16FlashAttnFwdSm80INS1_25CollectiveMainloopFwdSm80ILi8ELi1ELb1EN4cute5tupleIJNS5_1CILi128EEENS7_ILi64EEENS7_ILi256EEEEEELi256ENS_10bfloat16_tEfNS_4arch4Sm80ELb1ELb0ELb1ELb0ELb0ELb0ELb1ELb0EEENS1_21CollectiveEpilogueFwdINS6_IJS8_SA_S9_EEENS6_IJNS7_ILi1EEESI_SI_EEESC_SE_Li256ELb0ELb1ELb0ELb0EEENS1_30DynamicPersistentTileSchedulerILi256ELi256ELb0ELb1ELb0EEEEEEEEEvNT_6ParamsE)
        /*004c*/ 	.short	0x0380
        /*004e*/ 	.short	0x0428


	//----- nvinfo : EIATTR_SW_WAR
	.align		4
.L_200:
        /*0050*/ 	.byte	0x04, 0x36
        /*0052*/ 	.short	(.L_202 - .L_201)
.L_201:
        /*0054*/ 	.word	0x00000008
.L_202:


//--------------------- .nv.info._ZN7cutlass13device_kernelIN5flash19enable_sm80_to_sm89INS1_16FlashAttnFwdSm80INS1_25CollectiveMainloopFwdSm80ILi8ELi1ELb1EN4cute5tupleIJNS5_1CILi128EEENS7_ILi64EEENS7_ILi256EEEEEELi256ENS_10bfloat16_tEfNS_4arch4Sm80ELb1ELb0ELb1ELb1ELb0ELb0ELb1ELb0EEENS1_21CollectiveEpilogueFwdINS6_IJS8_SA_S9_EEENS6_IJNS7_ILi1EEESI_SI_EEESC_SE_Li256ELb1ELb1ELb0ELb0EEENS1_19SingleTileSchedulerILb1ELb0ELb1ELi128EEEEEEEEEvNT_6ParamsE --------------------------
	.section	.nv.info._ZN7cutlass13device_kernelIN5flash19enable_sm80_to_sm89INS1_16FlashAttnFwdSm80INS1_25CollectiveMainloopFwdSm80ILi8ELi1ELb1EN4cute5tupleIJNS5_1CILi128EEENS7_ILi64EEENS7_ILi256EEEEEELi256ENS_10bfloat16_tEfNS_4arch4Sm80ELb1ELb0ELb1ELb1ELb0ELb0ELb1ELb0EEENS1_21CollectiveEpilogueFwdINS6_IJS8_SA_S9_EEENS6_IJNS7_ILi1EEESI_SI_EEESC_SE_Li256ELb1ELb1ELb0ELb0EEENS1_19SingleTileSchedulerILb1ELb0ELb1ELi128EEEEEEEEEvNT_6ParamsE,"",@"SHT_CUDA_INFO"
	.sectionflags	@""
	.align	4


	//----- nvinfo : EIATTR_CUDA_API_VERSION
	.align		4
        /*0000*/ 	.byte	0x04, 0x37
        /*0002*/ 	.short	(.L_204 - .L_203)
.L_203:
        /*0004*/ 	.word	0x00000082


	//----- nvinfo : EIATTR_KPARAM_INFO
	.align		4
.L_204:
        /*0008*/ 	.byte	0x04, 0x17
        /*000a*/ 	.short	(.L_206 - .L_205)
.L_205:
        /*000c*/ 	.word	0x00000000
        /*0010*/ 	.short	0x0000
        /*0012*/ 	.short	0x0000
        /*0014*/ 	.byte	0x00, 0xf0, 0x61, 0x10


	//----- nvinfo : EIATTR_SPARSE_MMA_MASK
	.align		4
.L_206:
        /*0018*/ 	.byte	0x03, 0x50
        /*001a*/ 	.short	0x0000


	//----- nvinfo : EIATTR_MAXREG_COUNT
	.align		4
        /*001c*/ 	.byte	0x03, 0x1b
        /*001e*/ 	.short	0x00ff


	//----- nvinfo : EIATTR_MERCURY_ISA_VERSION
	.align		4
        /*0020*/ 	.byte	0x03, 0x5f
        /*0022*/ 	.short	0x0101


	//----- nvinfo : EIATTR_VRC_CTA_INIT_COUNT
	.align		4
        /*0024*/ 	.byte	0x02, 0x4a
	.zero		1
	.zero		1


	//----- nvinfo : EIATTR_EXIT_INSTR_OFFSETS
	.align		4
        /*0028*/ 	.byte	0x04, 0x1c
        /*002a*/ 	.short	(.L_208 - .L_207)


	//   ....[0]....
.L_207:
        /*002c*/ 	.word	0x00000010


	//----- nvinfo : EIATTR_MAX_THREADS
	.align		4
.L_208:
        /*0030*/ 	.byte	0x04, 0x05
        /*0032*/ 	.short	(.L_210 - .L_209)
.L_209:
        /*0034*/ 	.word	0x00000100
        /*0038*/ 	.word	0x00000001
        /*003c*/ 	.word	0x00000001


	//----- nvinfo : EIATTR_CBANK_PARAM_SIZE
	.align		4
.L_210:
        /*0040*/ 	.byte	0x03, 0x19
        /*0042*/ 	.short	0x0418


	//----- nvinfo : EIATTR_PARAM_CBANK
	.align		4
        /*0044*/ 	.byte	0x04, 0x0a
        /*0046*/ 	.short	(.L_212 - .L_211)
	.align		4
.L_211:
        /*0048*/ 	.word	index@(.nv.constant0._ZN7cutlass13device_kernelIN5flash19enable_sm80_to_sm89INS1_16FlashAttnFwdSm80INS1_25CollectiveMainloopFwdSm80ILi8ELi1ELb1EN4cute5tupleIJNS5_1CILi128EEENS7_ILi64EEENS7_ILi256EEEEEELi256ENS_10bfloat16_tEfNS_4arch4Sm80ELb1ELb0ELb1ELb1ELb0ELb0ELb1ELb0EEENS1_21CollectiveEpilogueFwdINS6_IJS8_SA_S9_EEENS6_IJNS7_ILi1EEESI_SI_EEESC_SE_Li256ELb1ELb1ELb0ELb0EEENS1_19SingleTileSchedulerILb1ELb0ELb1ELi128EEEEEEEEEvNT_6ParamsE)
        /*004c*/ 	.short	0x0380
        /*004e*/ 	.short	0x0418


	//----- nvinfo : EIATTR_SW_WAR
	.align		4
.L_212:
        /*0050*/ 	.byte	0x04, 0x36
        /*0052*/ 	.short	(.L_214 - .L_213)
.L_213:
        /*0054*/ 	.word	0x00000008
.L_214:


//--------------------- .nv.info._ZN7cutlass13device_kernelIN5flash19enable_sm80_to_sm89INS1_16FlashAttnFwdSm80INS1_25CollectiveMainloopFwdSm80ILi8ELi1ELb0EN4cute5tupleIJNS5_1CILi128EEENS7_ILi32EEENS7_ILi256EEEEEELi256ENS_10bfloat16_tEfNS_4arch4Sm80ELb1ELb0ELb1ELb1ELb0ELb1ELb1ELb0EEENS1_21CollectiveEpilogueFwdINS6_IJS8_SA_S9_EEENS6_IJNS7_ILi1EEESI_SI_EEESC_SE_Li256ELb1ELb1ELb0ELb0EEENS1_19SingleTileSchedulerILb1ELb0ELb1ELi128EEEEEEEEEvNT_6ParamsE --------------------------
	.section	.nv.info._ZN7cutlass13device_kernelIN5flash19enable_sm80_to_sm89INS1_16FlashAttnFwdSm80INS1_25CollectiveMainloopFwdSm80ILi8ELi1ELb0EN4cute5tupleIJNS5_1CILi128EEENS7_ILi32EEENS7_ILi256EEEEEELi256ENS_10bfloat16_tEfNS_4arch4Sm80ELb1ELb0ELb1ELb1ELb0ELb1ELb1ELb0EEENS1_21CollectiveEpilogueFwdINS6_IJS8_SA_S9_EEENS6_IJNS7_ILi1EEESI_SI_EEESC_SE_Li256ELb1ELb1ELb0ELb0EEENS1_19SingleTileSchedulerILb1ELb0ELb1ELi128EEEEEEEEEvNT_6ParamsE,"",@"SHT_CUDA_INFO"
	.sectionflags	@""
	.align	4


	//----- nvinfo : EIATTR_CUDA_API_VERSION
	.align		4
        /*0000*/ 	.byte	0x04, 0x37
        /*0002*/ 	.short	(.L_216 - .L_215)
.L_215:
        /*0004*/ 	.word	0x00000082


	//----- nvinfo : EIATTR_KPARAM_INFO
	.align		4
.L_216:
        /*0008*/ 	.byte	0x04, 0x17
        /*000a*/ 	.short	(.L_218 - .L_217)
.L_217:
        /*000c*/ 	.word	0x00000000
        /*0010*/ 	.short	0x0000
        /*0012*/ 	.short	0x0000
        /*0014*/ 	.byte	0x00, 0xf0, 0x61, 0x10


	//----- nvinfo : EIATTR_SPARSE_MMA_MASK
	.align		4
.L_218:
        /*0018*/ 	.byte	0x03, 0x50
        /*001a*/ 	.short	0x0000


	//----- nvinfo : EIATTR_MAXREG_COUNT
	.align		4
        /*001c*/ 	.byte	0x03, 0x1b
        /*001e*/ 	.short	0x00ff


	//----- nvinfo : EIATTR_MERCURY_ISA_VERSION
	.align		4
        /*0020*/ 	.byte	0x03, 0x5f
        /*0022*/ 	.short	0x0101


	//----- nvinfo : EIATTR_VRC_CTA_INIT_COUNT
	.align		4
        /*0024*/ 	.byte	0x02, 0x4a
	.zero		1
	.zero		1


	//----- nvinfo : EIATTR_EXIT_INSTR_OFFSETS
	.align		4
        /*0028*/ 	.byte	0x04, 0x1c
        /*002a*/ 	.short	(.L_220 - .L_219)


	//   ....[0]....
.L_219:
        /*002c*/ 	.word	0x00000010


	//----- nvinfo : EIATTR_MAX_THREADS
	.align		4
.L_220:
        /*0030*/ 	.byte	0x04, 0x05
        /*0032*/ 	.short	(.L_222 - .L_221)
.L_221:
        /*0034*/ 	.word	0x00000100
        /*0038*/ 	.word	0x00000001
        /*003c*/ 	.word	0x00000001


	//----- nvinfo : EIATTR_CBANK_PARAM_SIZE
	.align		4
.L_222:
        /*0040*/ 	.byte	0x03, 0x19
        /*0042*/ 	.short	0x0418


	//----- nvinfo : EIATTR_PARAM_CBANK
	.align		4
        /*0044*/ 	.byte	0x04, 0x0a
        /*0046*/ 	.short	(.L_224 - .L_223)
	.align		4
.L_223:
        /*0048*/ 	.word	index@(.nv.constant0._ZN7cutlass13device_kernelIN5flash19enable_sm80_to_sm89INS1_16FlashAttnFwdSm80INS1_25CollectiveMainloopFwdSm80ILi8ELi1ELb0EN4cute5tupleIJNS5_1CILi128EEENS7_ILi32EEENS7_ILi256EEEEEELi256ENS_10bfloat16_tEfNS_4arch4Sm80ELb1ELb0ELb1ELb1ELb0ELb1ELb1ELb0EEENS1_21CollectiveEpilogueFwdINS6_IJS8_SA_S9_EEENS6_IJNS7_ILi1EEESI_SI_EEESC_SE_Li256ELb1ELb1ELb0ELb0EEENS1_19SingleTileSchedulerILb1ELb0ELb1ELi128EEEEEEEEEvNT_6ParamsE)
        /*004c*/ 	.short	0x0380
        /*004e*/ 	.short	0x0418


	//----- nvinfo : EIATTR_SW_WAR
	.align		4
.L_224:
        /*0050*/ 	.byte	0x04, 0x36
        /*0052*/ 	.short	(.L_226 - .L_225)
.L_225:
        /*0054*/ 	.word	0x00000008
.L_226:


//--------------------- .nv.info._ZN7cutlass13device_kernelIN5flash19enable_sm80_to_sm89INS1_16FlashAttnFwdSm80INS1_25CollectiveMainloopFwdSm80ILi8ELi1ELb0EN4cute5tupleIJNS5_1CILi128EEENS7_ILi96EEENS7_ILi256EEEEEELi256ENS_10bfloat16_tEfNS_4arch4Sm80ELb0ELb0ELb1ELb0ELb0ELb0ELb1ELb0EEENS1_21CollectiveEpilogueFwdINS6_IJS8_SA_S9_EEENS6_IJNS7_ILi1EEESI_SI_EEESC_SE_Li256ELb0ELb1ELb0ELb0EEENS1_19SingleTileSchedulerILb0ELb0ELb1ELi128EEEEEEEEEvNT_6ParamsE --------------------------
	.section	.nv.info._ZN7cutlass13device_kernelIN5flash19enable_sm80_to_sm89INS1_16FlashAttnFwdSm80INS1_25CollectiveMainloopFwdSm80ILi8ELi1ELb0EN4cute5tupleIJNS5_1CILi128EEENS7_ILi96EEENS7_ILi256EEEEEELi256ENS_10bfloat16_tEfNS_4arch4Sm80ELb0ELb0ELb1ELb0ELb0ELb0ELb1ELb0EEENS1_21CollectiveEpilogueFwdINS6_IJS8_SA_S9_EEENS6_IJNS7_ILi1EEESI_SI_EEESC_SE_Li256ELb0ELb1ELb0ELb0EEENS1_19SingleTileSchedulerILb0ELb0ELb1ELi128EEEEEEEEEvNT_6ParamsE,"",@"SHT_CUDA_INFO"
	.sectionflags	@""
	.align	4


	//----- nvinfo : EIATTR_CUDA_API_VERSION
	.align		4
        /*0000*/ 	.byte	0x04, 0x37
        /*0002*/ 	.short	(.L_228 - .L_227)
.L_227:
        /*0004*/ 	.word	0x00000082


	//----- nvinfo : EIATTR_KPARAM_INFO
	.align		4
.L_228:
        /*0008*/ 	.byte	0x04, 0x17
        /*000a*/ 	.short	(.L_230 - .L_229)
.L_229:
        /*000c*/ 	.word	0x00000000
        /*0010*/ 	.short	0x0000
        /*0012*/ 	.short	0x0000
        /*0014*/ 	.byte	0x00, 0xf0, 0x61, 0x10


	//----- nvinfo : EIATTR_SPARSE_MMA_MASK
	.align		4
.L_230:
        /*0018*/ 	.byte	0x03, 0x50
        /*001a*/ 	.short	0x0000


	//----- nvinfo : EIATTR_MAXREG_COUNT
	.align		4
        /*001c*/ 	.byte	0x03, 0x1b
        /*001e*/ 	.short	0x00ff


	//----- nvinfo : EIATTR_MERCURY_ISA_VERSION
	.align		4
        /*0020*/ 	.byte	0x03, 0x5f
        /*0022*/ 	.short	0x0101


	//----- nvinfo : EIATTR_VRC_CTA_INIT_COUNT
	.align		4
        /*0024*/ 	.byte	0x02, 0x4a
	.zero		1
	.zero		1


	//----- nvinfo : EIATTR_EXIT_INSTR_OFFSETS
	.align		4
        /*0028*/ 	.byte	0x04, 0x1c
        /*002a*/ 	.short	(.L_232 - .L_231)


	//   ....[0]....
.L_231:
        /*002c*/ 	.word	0x00000010


	//----- nvinfo : EIATTR_MAX_THREADS
	.align		4
.L_232:
        /*0030*/ 	.byte	0x04, 0x05
        /*0032*/ 	.short	(.L_234 - .L_233)
.L_233:
        /*0034*/ 	.word	0x00000100
        /*0038*/ 	.word	0x00000001
        /*003c*/ 	.word	0x00000001


	//----- nvinfo : EIATTR_CBANK_PARAM_SIZE
	.align		4
.L_234:
        /*0040*/ 	.byte	0x03, 0x19
        /*0042*/ 	.short	0x0418


	//----- nvinfo : EIATTR_PARAM_CBANK
	.align		4
        /*0044*/ 	.byte	0x04, 0x0a
        /*0046*/ 	.short	(.L_236 - .L_235)
	.align		4
.L_235:
        /*0048*/ 	.word	index@(.nv.constant0._ZN7cutlass13device_kernelIN5flash19enable_sm80_to_sm89INS1_16FlashAttnFwdSm80INS1_25CollectiveMainloopFwdSm80ILi8ELi1ELb0EN4cute5tupleIJNS5_1CILi128EEENS7_ILi96EEENS7_ILi256EEEEEELi256ENS_10bfloat16_tEfNS_4arch4Sm80ELb0ELb0ELb1ELb0ELb0ELb0ELb1ELb0EEENS1_21CollectiveEpilogueFwdINS6_IJS8_SA_S9_EEENS6_IJNS7_ILi1EEESI_SI_EEESC_SE_Li256ELb0ELb1ELb0ELb0EEENS1_19SingleTileSchedulerILb0ELb0ELb1ELi128EEEEEEEEEvNT_6ParamsE)
        /*004c*/ 	.short	0x0380
        /*004e*/ 	.short	0x0418


	//----- nvinfo : EIATTR_SW_WAR
	.align		4
.L_236:
        /*0050*/ 	.byte	0x04, 0x36
        /*0052*/ 	.short	(.L_238 - .L_237)
.L_237:
        /*0054*/ 	.word	0x00000008
.L_238:


//--------------------- .nv.info._ZN7cutlass13device_kernelIN5flash19enable_sm80_to_sm89INS1_16FlashAttnFwdSm80INS1_25CollectiveMainloopFwdSm80ILi8ELi1ELb0EN4cute5tupleIJNS5_1CILi128EEENS7_ILi96EEENS7_ILi256EEEEEELi256ENS_10bfloat16_tEfNS_4arch4Sm80ELb0ELb0ELb1ELb1ELb0ELb0ELb1ELb0EEENS1_21CollectiveEpilogueFwdINS6_IJS8_SA_S9_EEENS6_IJNS7_ILi1EEESI_SI_EEESC_SE_Li256ELb1ELb1ELb0ELb0EEENS1_19SingleTileSchedulerILb1ELb0ELb1ELi128EEEEEEEEEvNT_6ParamsE --------------------------
	.section	.nv.info._ZN7cutlass13device_kernelIN5flash19enable_sm80_to_sm89INS1_16FlashAttnFwdSm80INS1_25CollectiveMainloopFwdSm80ILi8ELi1ELb0EN4cute5tupleIJNS5_1CILi128EEENS7_ILi96EEENS7_ILi256EEEEEELi256ENS_10bfloat16_tEfNS_4arch4Sm80ELb0ELb0ELb1ELb1ELb0ELb0ELb1ELb0EEENS1_21CollectiveEpilogueFwdINS6_IJS8_SA_S9_EEENS6_IJNS7_ILi1EEESI_SI_EEESC_SE_Li256ELb1ELb1ELb0ELb0EEENS1_19SingleTileSchedulerILb1ELb0ELb1ELi128EEEEEEEEEvNT_6ParamsE,"",@"SHT_CUDA_INFO"
	.sectionflags	@""
	.align	4


	//----- nvinfo : EIATTR_CUDA_API_VERSION
	.align		4
        /*0000*/ 	.byte	0x04, 0x37
        /*0002*/ 	.short	(.L_240 - .L_239)
.L_239:
        /*0004*/ 	.word	0x00000082


	//----- nvinfo : EIATTR_KPARAM_INFO
	.align		4
.L_240:
        /*0008*/ 	.byte	0x04, 0x17
        /*000a*/ 	.short	(.L_242 - .L_241)
.L_241:
        /*000c*/ 	.word	0x00000000
        /*0010*/ 	.short	0x0000
        /*0012*/ 	.short	0x0000
        /*0014*/ 	.byte	0x00, 0xf0, 0x61, 0x10


	//----- nvinfo : EIATTR_SPARSE_MMA_MASK
	.align		4
.L_242:
        /*0018*/ 	.byte	0x03, 0x50
        /*001a*/ 	.short	0x0000


	//----- nvinfo : EIATTR_MAXREG_COUNT
	.align		4
        /*001c*/ 	.byte	0x03, 0x1b
        /*001e*/ 	.short	0x00ff


	//----- nvinfo : EIATTR_MERCURY_ISA_VERSION
	.align		4
        /*0020*/ 	.byte	0x03, 0x5f
        /*0022*/ 	.short	0x0101


	//----- nvinfo : EIATTR_VRC_CTA_INIT_COUNT
	.align		4
        /*0024*/ 	.byte	0x02, 0x4a
	.zero		1
	.zero		1


	//----- nvinfo : EIATTR_EXIT_INSTR_OFFSETS
	.align		4
        /*0028*/ 	.byte	0x04, 0x1c
        /*002a*/ 	.short	(.L_244 - .L_243)


	//   ....[0]....
.L_243:
        /*002c*/ 	.word	0x00000010


	//----- nvinfo : EIATTR_MAX_THREADS
	.align		4
.L_244:
        /*0030*/ 	.byte	0x04, 0x05
        /*0032*/ 	.short	(.L_246 - .L_245)
.L_245:
        /*0034*/ 	.word	0x00000100
        /*0038*/ 	.word	0x00000001
        /*003c*/ 	.word	0x00000001


	//----- nvinfo : EIATTR_CBANK_PARAM_SIZE
	.align		4
.L_246:
        /*0040*/ 	.byte	0x03, 0x19
        /*0042*/ 	.short	0x0418


	//----- nvinfo : EIATTR_PARAM_CBANK
	.align		4
        /*0044*/ 	.byte	0x04, 0x0a
        /*0046*/ 	.short	(.L_248 - .L_247)
	.align		4
.L_247:
        /*0048*/ 	.word	index@(.nv.constant0._ZN7cutlass13device_kernelIN5flash19enable_sm80_to_sm89INS1_16FlashAttnFwdSm80INS1_25CollectiveMainloopFwdSm80ILi8ELi1ELb0EN4cute5tupleIJNS5_1CILi128EEENS7_ILi96EEENS7_ILi256EEEEEELi256ENS_10bfloat16_tEfNS_4arch4Sm80ELb0ELb0ELb1ELb1ELb0ELb0ELb1ELb0EEENS1_21CollectiveEpilogueFwdINS6_IJS8_SA_S9_EEENS6_IJNS7_ILi1EEESI_SI_EEESC_SE_Li256ELb1ELb1ELb0ELb0EEENS1_19SingleTileSchedulerILb1ELb0ELb1ELi128EEEEEEEEEvNT_6ParamsE)
        /*004c*/ 	.short	0x0380
        /*004e*/ 	.short	0x0418


	//----- nvinfo : EIATTR_SW_WAR
	.align		4
.L_248:
        /*0050*/ 	.byte	0x04, 0x36
        /*0052*/ 	.short	(.L_250 - .L_249)
.L_249:
        /*0054*/ 	.word	0x00000008
.L_250:


//--------------------- .nv.info._ZN7cutlass13device_kernelIN5flash19enable_sm80_to_sm89INS1_16FlashAttnFwdSm80INS1_25CollectiveMainloopFwdSm80ILi8ELi1ELb0EN4cute5tupleIJNS5_1CILi128EEENS7_ILi48EEENS7_ILi256EEEEEELi256ENS_10bfloat16_tEfNS_4arch4Sm80ELb0ELb0ELb1ELb1ELb0ELb1ELb1ELb0EEENS1_21CollectiveEpilogueFwdINS6_IJS8_SA_S9_EEENS6_IJNS7_ILi1EEESI_SI_EEESC_SE_Li256ELb1ELb1ELb0ELb0EEENS1_19SingleTileSchedulerILb1ELb0ELb1ELi128EEEEEEEEEvNT_6ParamsE --------------------------
	.section	.nv.info._ZN7cutlass13device_kernelIN5flash19enable_sm80_to_sm89INS1_16FlashAttnFwdSm80INS1_25CollectiveMainloopFwdSm80ILi8ELi1ELb0EN4cute5tupleIJNS5_1CILi128EEENS7_ILi48EEENS7_ILi256EEEEEELi256ENS_10bfloat16_tEfNS_4arch4Sm80ELb0ELb0ELb1ELb1ELb0ELb1ELb1ELb0EEENS1_21CollectiveEpilogueFwdINS6_IJS8_SA_S9_EEENS6_IJNS7_ILi1EEESI_SI_EEESC_SE_Li256ELb1ELb1ELb0ELb0EEENS1_19SingleTileSchedulerILb1ELb0ELb1ELi128EEEEEEEEEvNT_6ParamsE,"",@"SHT_CUDA_INFO"
	.sectionflags	@""
	.align	4


	//----- nvinfo : EIATTR_CUDA_API_VERSION
	.align		4
        /*0000*/ 	.byte	0x04, 0x37
        /*0002*/ 	.short	(.L_252 - .L_251)
.L_251:
        /*0004*/ 	.word	0x00000082


	//----- nvinfo : EIATTR_KPARAM_INFO
	.align		4
.L_252:
        /*0008*/ 	.byte	0x04, 0x17
        /*000a*/ 	.short	(.L_254 - .L_253)
.L_253:
        /*000c*/ 	.word	0x00000000
        /*0010*/ 	.short	0x0000
        /*0012*/ 	.short	0x0000
        /*0014*/ 	.byte	0x00, 0xf0, 0x61, 0x10


	//----- nvinfo : EIATTR_SPARSE_MMA_MASK
	.align		4
.L_254:
        /*0018*/ 	.byte	0x03, 0x50
        /*001a*/ 	.short	0x0000


	//----- nvinfo : EIATTR_MAXREG_COUNT
	.align		4
        /*001c*/ 	.byte	0x03, 0x1b
        /*001e*/ 	.short	0x00ff


	//----- nvinfo : EIATTR_MERCURY_ISA_VERSION
	.align		4
        /*0020*/ 	.byte	0x03, 0x5f
        /*0022*/ 	.short	0x0101


	//----- nvinfo : EIATTR_VRC_CTA_INIT_COUNT
	.align		4
        /*0024*/ 	.byte	0x02, 0x4a
	.zero		1
	.zero		1


	//----- nvinfo : EIATTR_EXIT_INSTR_OFFSETS
	.align		4
        /*0028*/ 	.byte	0x04, 0x1c
        /*002a*/ 	.short	(.L_256 - .L_255)


	//   ....[0]....
.L_255:
        /*002c*/ 	.word	0x00000010


	//----- nvinfo : EIATTR_MAX_THREADS
	.align		4
.L_256:
        /*0030*/ 	.byte	0x04, 0x05
        /*0032*/ 	.short	(.L_258 - .L_257)
.L_257:
        /*0034*/ 	.word	0x00000100
        /*0038*/ 	.word	0x00000001
        /*003c*/ 	.word	0x00000001


	//----- nvinfo : EIATTR_CBANK_PARAM_SIZE
	.align		4
.L_258:
        /*0040*/ 	.byte	0x03, 0x19
        /*0042*/ 	.short	0x0418


	//----- nvinfo : EIATTR_PARAM_CBANK
	.align		4
        /*0044*/ 	.byte	0x04, 0x0a
        /*0046*/ 	.short	(.L_260 - .L_259)
	.align		4
.L_259:
        /*0048*/ 	.word	index@(.nv.constant0._ZN7cutlass13device_kernelIN5flash19enable_sm80_to_sm89INS1_16FlashAttnFwdSm80INS1_25CollectiveMainloopFwdSm80ILi8ELi1ELb0EN4cute5tupleIJNS5_1CILi128EEENS7_ILi48EEENS7_ILi256EEEEEELi256ENS_10bfloat16_tEfNS_4arch4Sm80ELb0ELb0ELb1ELb1ELb0ELb1ELb1ELb0EEENS1_21CollectiveEpilogueFwdINS6_IJS8_SA_S9_EEENS6_IJNS7_ILi1EEESI_SI_EEESC_SE_Li256ELb1ELb1ELb0ELb0EEENS1_19SingleTileSchedulerILb1ELb0ELb1ELi128EEEEEEEEEvNT_6ParamsE)
        /*004c*/ 	.short	0x0380
        /*004e*/ 	.short	0x0418


	//----- nvinfo : EIATTR_SW_WAR
	.align		4
.L_260:
        /*0050*/ 	.byte	0x04, 0x36
        /*0052*/ 	.short	(.L_262 - .L_261)
.L_261:
        /*0054*/ 	.word	0x00000008
.L_262:


//--------------------- .nv.info._ZN7cutlass13device_kernelIN5flash19enable_sm80_to_sm89INS1_16FlashAttnFwdSm80INS1_25CollectiveMainloopFwdSm80ILi8ELi1ELb0EN4cute5tupleIJNS5_1CILi128EEENS7_ILi64EEENS7_ILi256EEEEEELi256ENS_10bfloat16_tEfNS_4arch4Sm80ELb0ELb1ELb1ELb0ELb0ELb0ELb1ELb0EEENS1_21CollectiveEpilogueFwdINS6_IJS8_SA_S9_EEENS6_IJNS7_ILi1EEESI_SI_EEESC_SE_Li256ELb0ELb1ELb0ELb0EEENS1_19SingleTileSchedulerILb0ELb0ELb1ELi128EEEEEEEEEvNT_6ParamsE --------------------------
	.section	.nv.info._ZN7cutlass13device_kernelIN5flash19enable_sm80_to_sm89INS1_16FlashAttnFwdSm80INS1_25CollectiveMainloopFwdSm80ILi8ELi1ELb0EN4cute5tupleIJNS5_1CILi128EEENS7_ILi64EEENS7_ILi256EEEEEELi256ENS_10bfloat16_tEfNS_4arch4Sm80ELb0ELb1ELb1ELb0ELb0ELb0ELb1ELb0EEENS1_21CollectiveEpilogueFwdINS6_IJS8_SA_S9_EEENS6_IJNS7_ILi1EEESI_SI_EEESC_SE_Li256ELb0ELb1ELb0ELb0EEENS1_19SingleTileSchedulerILb0ELb0ELb1ELi128EEEEEEEEEvNT_6ParamsE,"",@"SHT_CUDA_INFO"
	.sectionflags	@""
	.align	4


	//----- nvinfo : EIATTR_CUDA_API_VERSION
	.align		4
        /*0000*/ 	.byte	0x04, 0x37
        /*0002*/ 	.short	(.L_264 - .L_263)
.L_263:
        /*0004*/ 	.word	0x00000082


	//----- nvinfo : EIATTR_KPARAM_INFO
	.align		4
.L_264:
        /*0008*/ 	.byte	0x04, 0x17
        /*000a*/ 	.short	(.L_266 - .L_265)
.L_265:
        /*000c*/ 	.word	0x00000000
        /*0010*/ 	.short	0x0000
        /*0012*/ 	.short	0x0000
        /*0014*/ 	.byte	0x00, 0xf0, 0x61, 0x10


	//----- nvinfo : EIATTR_SPARSE_MMA_MASK
	.align		4
.L_266:
        /*0018*/ 	.byte	0x03, 0x50
        /*001a*/ 	.short	0x0000


	//----- nvinfo : EIATTR_MAXREG_COUNT
	.align		4
        /*001c*/ 	.byte	0x03, 0x1b
        /*001e*/ 	.short	0x00ff


	//----- nvinfo : EIATTR_MERCURY_ISA_VERSION
	.align		4
        /*0020*/ 	.byte	0x03, 0x5f
        /*0022*/ 	.short	0x0101


	//----- nvinfo : EIATTR_VRC_CTA_INIT_COUNT
	.align		4
        /*0024*/ 	.byte	0x02, 0x4a
	.zero		1
	.zero		1


	//----- nvinfo : EIATTR_EXIT_INSTR_OFFSETS
	.align		4
        /*0028*/ 	.byte	0x04, 0x1c
        /*002a*/ 	.short	(.L_268 - .L_267)


	//   ....[0]....
.L_267:
        /*002c*/ 	.word	0x00000010


	//----- nvinfo : EIATTR_MAX_THREADS
	.align		4
.L_268:
        /*0030*/ 	.byte	0x04, 0x05
        /*0032*/ 	.short	(.L_270 - .L_269)
.L_269:
        /*0034*/ 	.word	0x00000100
        /*0038*/ 	.word	0x00000001
        /*003c*/ 	.word	0x00000001


	//----- nvinfo : EIATTR_CBANK_PARAM_SIZE
	.align		4
.L_270:
        /*0040*/ 	.byte	0x03, 0x19
        /*0042*/ 	.short	0x0418


	//----- nvinfo : EIATTR_PARAM_CBANK
	.align		4
        /*0044*/ 	.byte	0x04, 0x0a
        /*0046*/ 	.short	(.L_272 - .L_271)
	.align		4
.L_271:
        /*0048*/ 	.word	index@(.nv.constant0._ZN7cutlass13device_kernelIN5flash19enable_sm80_to_sm89INS1_16FlashAttnFwdSm80INS1_25CollectiveMainloopFwdSm80ILi8ELi1ELb0EN4cute5tupleIJNS5_1CILi128EEENS7_ILi64EEENS7_ILi256EEEEEELi256ENS_10bfloat16_tEfNS_4arch4Sm80ELb0ELb1ELb1ELb0ELb0ELb0ELb1ELb0EEENS1_21CollectiveEpilogueFwdINS6_IJS8_SA_S9_EEENS6_IJNS7_ILi1EEESI_SI_EEESC_SE_Li256ELb0ELb1ELb0ELb0EEENS1_19SingleTileSchedulerILb0ELb0ELb1ELi128EEEEEEEEEvNT_6ParamsE)
        /*004c*/ 	.short	0x0380
        /*004e*/ 	.short	0x0418


	//----- nvinfo : EIATTR_SW_WAR
	.align		4
.L_272:
        /*0050*/ 	.byte	0x04, 0x36
        /*0052*/ 	.short	(.L_274 - .L_273)
.L_273:
        /*0054*/ 	.word	0x00000008
.L_274:


//--------------------- .nv.info._ZN7cutlass13device_kernelIN5flash19enable_sm80_to_sm89INS1_16FlashAttnFwdSm80INS1_25CollectiveMainloopFwdSm80ILi8ELi1ELb0EN4cute5tupleIJNS5_1CILi128EEENS7_ILi64EEENS7_ILi256EEEEEELi256ENS_10bfloat16_tEfNS_4arch4Sm80ELb0ELb1ELb1ELb1ELb0ELb0ELb1ELb0EEENS1_21CollectiveEpilogueFwdINS6_IJS8_SA_S9_EEENS6_IJNS7_ILi1EEESI_SI_EEESC_SE_Li256ELb1ELb1ELb0ELb0EEENS1_19SingleTileSchedulerILb1ELb0ELb1ELi128EEEEEEEEEvNT_6ParamsE --------------------------
	.section	.nv.info._ZN7cutlass13device_kernelIN5flash19enable_sm80_to_sm89INS1_16FlashAttnFwdSm80INS1_25CollectiveMainloopFwdSm80ILi8ELi1ELb0EN4cute5tupleIJNS5_1CILi128EEENS7_ILi64EEENS7_ILi256EEEEEELi256ENS_10bfloat16_tEfNS_4arch4Sm80ELb0ELb1ELb1ELb1ELb0ELb0ELb1ELb0EEENS1_21CollectiveEpilogueFwdINS6_IJS8_SA_S9_EEENS6_IJNS7_ILi1EEESI_SI_EEESC_SE_Li256ELb1ELb1ELb0ELb0EEENS1_19SingleTileSchedulerILb1ELb0ELb1ELi128EEEEEEEEEvNT_6ParamsE,"",@"SHT_CUDA_INFO"
	.sectionflags	@""
	.align	4


	//----- nvinfo : EIATTR_CUDA_API_VERSION
	.align		4
        /*0000*/ 	.byte	0x04, 0x37
        /*0002*/ 	.short	(.L_276 - .L_275)
.L_275:
        /*0004*/ 	.word	0x00000082


	//----- nvinfo : EIATTR_KPARAM_INFO
	.align		4
.L_276:
        /*0008*/ 	.byte	0x04, 0x17
        /*000a*/ 	.short	(.L_278 - .L_277)
.L_277:
        /*000c*/ 	.word	0x00000000
        /*0010*/ 	.short	0x0000
        /*0012*/ 	.short	0x0000
        /*0014*/ 	.byte	0x00, 0xf0, 0x61, 0x10


	//----- nvinfo : EIATTR_SPARSE_MMA_MASK
	.align		4
.L_278:
        /*0018*/ 	.byte	0x03, 0x50
        /*001a*/ 	.short	0x0000


	//----- nvinfo : EIATTR_MAXREG_COUNT
	.align		4
        /*001c*/ 	.byte	0x03, 0x1b
        /*001e*/ 	.short	0x00ff


	//----- nvinfo : EIATTR_MERCURY_ISA_VERSION
	.align		4
        /*0020*/ 	.byte	0x03, 0x5f
        /*0022*/ 	.short	0x0101


	//----- nvinfo : EIATTR_VRC_CTA_INIT_COUNT
	.align		4
        /*0024*/ 	.byte	0x02, 0x4a
	.zero		1
	.zero		1


	//----- nvinfo : EIATTR_EXIT_INSTR_OFFSETS
	.align		4
        /*0028*/ 	.byte	0x04, 0x1c
        /*002a*/ 	.short	(.L_280 - .L_279)


	//   ....[0]....
.L_279:
        /*002c*/ 	.word	0x00000010


	//----- nvinfo : EIATTR_MAX_THREADS
	.align		4
.L_280:
        /*0030*/ 	.byte	0x04, 0x05
        /*0032*/ 	.short	(.L_282 - .L_281)
.L_281:
        /*0034*/ 	.word	0x00000100
        /*0038*/ 	.word	0x00000001
        /*003c*/ 	.word	0x00000001


	//----- nvinfo : EIATTR_CBANK_PARAM_SIZE
	.align		4
.L_282:
        /*0040*/ 	.byte	0x03, 0x19
        /*0042*/ 	.short	0x0418


	//----- nvinfo : EIATTR_PARAM_CBANK
	.align		4
        /*0044*/ 	.byte	0x04, 0x0a
        /*0046*/ 	.short	(.L_284 - .L_283)
	.align		4
.L_283:
        /*0048*/ 	.word	index@(.nv.constant0._ZN7cutlass13device_kernelIN5flash19enable_sm80_to_sm89INS1_16FlashAttnFwdSm80INS1_25CollectiveMainloopFwdSm80ILi8ELi1ELb0EN4cute5tupleIJNS5_1CILi128EEENS7_ILi64EEENS7_ILi256EEEEEELi256ENS_10bfloat16_tEfNS_4arch4Sm80ELb0ELb1ELb1ELb1ELb0ELb0ELb1ELb0EEENS1_21CollectiveEpilogueFwdINS6_IJS8_SA_S9_EEENS6_IJNS7_ILi1EEESI_SI_EEESC_SE_Li256ELb1ELb1ELb0ELb0EEENS1_19SingleTileSchedulerILb1ELb0ELb1ELi128EEEEEEEEEvNT_6ParamsE)
        /*004c*/ 	.short	0x0380
        /*004e*/ 	.short	0x0418


	//----- nvinfo : EIATTR_SW_WAR
	.align		4
.L_284:
        /*0050*/ 	.byte	0x04, 0x36
        /*0052*/ 	.short	(.L_286 - .L_285)
.L_285:
        /*0054*/ 	.word	0x00000008
.L_286:


//--------------------- .nv.info._ZN7cutlass13device_kernelIN5flash19enable_sm80_to_sm89INS1_16FlashAttnFwdSm80INS1_25CollectiveMainloopFwdSm80ILi8ELi1ELb0EN4cute5tupleIJNS5_1CILi128EEENS7_ILi48EEENS7_ILi256EEEEEELi256ENS_10bfloat16_tEfNS_4arch4Sm80ELb0ELb1ELb1ELb1ELb0ELb1ELb1ELb0EEENS1_21CollectiveEpilogueFwdINS6_IJS8_SA_S9_EEENS6_IJNS7_ILi1EEESI_SI_EEESC_SE_Li256ELb1ELb1ELb0ELb0EEENS1_19SingleTileSchedulerILb1ELb0ELb1ELi128EEEEEEEEEvNT_6ParamsE --------------------------
	.section	.nv.info._ZN7cutlass13device_kernelIN5flash19enable_sm80_to_sm89INS1_16FlashAttnFwdSm80INS1_25CollectiveMainloopFwdSm80ILi8ELi1ELb0EN4cute5tupleIJNS5_1CILi128EEENS7_ILi48EEENS7_ILi256EEEEEELi256ENS_10bfloat16_tEfNS_4arch4Sm80ELb0ELb1ELb1ELb1ELb0ELb1ELb1ELb0EEENS1_21CollectiveEpilogueFwdINS6_IJS8_SA_S9_EEENS6_IJNS7_ILi1EEESI_SI_EEESC_SE_Li256ELb1ELb1ELb0ELb0EEENS1_19SingleTileSchedulerILb1ELb0ELb1ELi128EEEEEEEEEvNT_6ParamsE,"",@"SHT_CUDA_INFO"
	.sectionflags	@""
	.align	4


	//----- nvinfo : EIATTR_CUDA_API_VERSION
	.align		4
        /*0000*/ 	.byte	0x04, 0x37
        /*0002*/ 	.short	(.L_288 - .L_287)
.L_287:
        /*0004*/ 	.word	0x00000082


	//----- nvinfo : EIATTR_KPARAM_INFO
	.align		4
.L_288:
        /*0008*/ 	.byte	0x04, 0x17
        /*000a*/ 	.short	(.L_290 - .L_289)
.L_289:
        /*000c*/ 	.word	0x00000000
        /*0010*/ 	.short	0x0000
        /*0012*/ 	.short	0x0000
        /*0014*/ 	.byte	0x00, 0xf0, 0x61, 0x10


	//----- nvinfo : EIATTR_SPARSE_MMA_MASK
	.align		4
.L_290:
        /*0018*/ 	.byte	0x03, 0x50
        /*001a*/ 	.short	0x0000


	//----- nvinfo : EIATTR_MAXREG_COUNT
	.align		4
        /*001c*/ 	.byte	0x03, 0x1b
        /*001e*/ 	.short	0x00ff


	//----- nvinfo : EIATTR_MERCURY_ISA_VERSION
	.align		4
        /*0020*/ 	.byte	0x03, 0x5f
        /*0022*/ 	.short	0x0101


	//----- nvinfo : EIATTR_VRC_CTA_INIT_COUNT
	.align		4
        /*0024*/ 	.byte	0x02, 0x4a
	.zero		1
	.zero		1


	//----- nvinfo : EIATTR_EXIT_INSTR_OFFSETS
	.align		4
        /*0028*/ 	.byte	0x04, 0x1c
        /*002a*/ 	.short	(.L_292 - .L_291)


	//   ....[0]....
.L_291:
        /*002c*/ 	.word	0x00000010


	//----- nvinfo : EIATTR_MAX_THREADS
	.align		4
.L_292:
        /*0030*/ 	.byte	0x04, 0x05
        /*0032*/ 	.short	(.L_294 - .L_293)
.L_293:
        /*0034*/ 	.word	0x00000100
        /*0038*/ 	.word	0x00000001
        /*003c*/ 	.word	0x00000001


	//----- nvinfo : EIATTR_CBANK_PARAM_SIZE
	.align		4
.L_294:
        /*0040*/ 	.byte	0x03, 0x19
        /*0042*/ 	.short	0x0418


	//----- nvinfo : EIATTR_PARAM_CBANK
	.align		4
        /*0044*/ 	.byte	0x04, 0x0a
        /*0046*/ 	.short	(.L_296 - .L_295)
	.align		4
.L_295:
        /*0048*/ 	.word	index@(.nv.constant0._ZN7cutlass13device_kernelIN5flash19enable_sm80_to_sm89INS1_16FlashAttnFwdSm80INS1_25CollectiveMainloopFwdSm80ILi8ELi1ELb0EN4cute5tupleIJNS5_1CILi128EEENS7_ILi48EEENS7_ILi256EEEEEELi256ENS_10bfloat16_tEfNS_4arch4Sm80ELb0ELb1ELb1ELb1ELb0ELb1ELb1ELb0EEENS1_21CollectiveEpilogueFwdINS6_IJS8_SA_S9_EEENS6_IJNS7_ILi1EEESI_SI_EEESC_SE_Li256ELb1ELb1ELb0ELb0EEENS1_19SingleTileSchedulerILb1ELb0ELb1ELi128EEEEEEEEEvNT_6ParamsE)
        /*004c*/ 	.short	0x0380
        /*004e*/ 	.short	0x0418


	//----- nvinfo : EIATTR_SW_WAR
	.align		4
.L_296:
        /*0050*/ 	.byte	0x04, 0x36
        /*0052*/ 	.short	(.L_298 - .L_297)
.L_297:
        /*0054*/ 	.word	0x00000008
.L_298:


//--------------------- .nv.info._ZN7cutlass13device_kernelIN5flash19enable_sm80_to_sm89INS1_16FlashAttnFwdSm80INS1_25CollectiveMainloopFwdSm80ILi8ELi1ELb0EN4cute5tupleIJNS5_1CILi128EEENS7_ILi96EEENS7_ILi256EEEEEELi256ENS_10bfloat16_tEfNS_4arch4Sm80ELb1ELb0ELb1ELb0ELb0ELb0ELb1ELb0EEENS1_21CollectiveEpilogueFwdINS6_IJS8_SA_S9_EEENS6_IJNS7_ILi1EEESI_SI_EEESC_SE_Li256ELb0ELb1ELb0ELb0EEENS1_30DynamicPersistentTileSchedulerILi256ELi256ELb0ELb1ELb0EEEEEEEEEvNT_6ParamsE --------------------------
	.section	.nv.info._ZN7cutlass13device_kernelIN5flash19enable_sm80_to_sm89INS1_16FlashAttnFwdSm80INS1_25CollectiveMainloopFwdSm80ILi8ELi1ELb0EN4cute5tupleIJNS5_1CILi128EEENS7_ILi96EEENS7_ILi256EEEEEELi256ENS_10bfloat16_tEfNS_4arch4Sm80ELb1ELb0ELb1ELb0ELb0ELb0ELb1ELb0EEENS1_21CollectiveEpilogueFwdINS6_IJS8_SA_S9_EEENS6_IJNS7_ILi1EEESI_SI_EEESC_SE_Li256ELb0ELb1ELb0ELb0EEENS1_30DynamicPersistentTileSchedulerILi256ELi256ELb0ELb1ELb0EEEEEEEEEvNT_6ParamsE,"",@"SHT_CUDA_INFO"
	.sectionflags	@""
	.align	4


	//----- nvinfo : EIATTR_CUDA_API_VERSION
	.align		4
        /*0000*/ 	.byte	0x04, 0x37
        /*0002*/ 	.short	(.L_300 - .L_299)
.L_299:
        /*0004*/ 	.word	0x00000082


	//----- nvinfo : EIATTR_KPARAM_INFO
	.align		4
.L_300:
        /*0008*/ 	.byte	0x04, 0x17
        /*000a*/ 	.short	(.L_302 - .L_301)
.L_301:
        /*000c*/ 	.word	0x00000000
        /*0010*/ 	.short	0x0000
        /*0012*/ 	.short	0x0000
        /*0014*/ 	.byte	0x00, 0xf0, 0xa1, 0x10


	//----- nvinfo : EIATTR_SPARSE_MMA_MASK
	.align		4
.L_302:
        /*0018*/ 	.byte	0x03, 0x50
        /*001a*/ 	.short	0x0000


	//----- nvinfo : EIATTR_MAXREG_COUNT
	.align		4
        /*001c*/ 	.byte	0x03, 0x1b
        /*001e*/ 	.short	0x00ff


	//----- nvinfo : EIATTR_MERCURY_ISA_VERSION
	.align		4
        /*0020*/ 	.byte	0x03, 0x5f
        /*0022*/ 	.short	0x0101


	//----- nvinfo : EIATTR_VRC_CTA_INIT_COUNT
	.align		4
        /*0024*/ 	.byte	0x02, 0x4a
	.zero		1
	.zero		1


	//----- nvinfo : EIATTR_EXIT_INSTR_OFFSETS
	.align		4
        /*0028*/ 	.byte	0x04, 0x1c
        /*002a*/ 	.short	(.L_304 - .L_303)


	//   ....[0]....
.L_303:
        /*002c*/ 	.word	0x00000010


	//----- nvinfo : EIATTR_MAX_THREADS
	.align		4
.L_304:
        /*0030*/ 	.byte	0x04, 0x05
        /*0032*/ 	.short	(.L_306 - .L_305)
.L_305:
        /*0034*/ 	.word	0x00000100
        /*0038*/ 	.word	0x00000001
        /*003c*/ 	.word	0x00000001


	//----- nvinfo : EIATTR_CBANK_PARAM_SIZE
	.align		4
.L_306:
        /*0040*/ 	.byte	0x03, 0x19
        /*0042*/ 	.short	0x0428


	//----- nvinfo : EIATTR_PARAM_CBANK
	.align		4
        /*0044*/ 	.byte	0x04, 0x0a
        /*0046*/ 	.short	(.L_308 - .L_307)
	.align		4
.L_307:
        /*0048*/ 	.word	index@(.nv.constant0._ZN7cutlass13device_kernelIN5flash19enable_sm80_to_sm89INS1_16FlashAttnFwdSm80INS1_25CollectiveMainloopFwdSm80ILi8ELi1ELb0EN4cute5tupleIJNS5_1CILi128EEENS7_ILi96EEENS7_ILi256EEEEEELi256ENS_10bfloat16_tEfNS_4arch4Sm80ELb1ELb0ELb1ELb0ELb0ELb0ELb1ELb0EEENS1_21CollectiveEpilogueFwdINS6_IJS8_SA_S9_EEENS6_IJNS7_ILi1EEESI_SI_EEESC_SE_Li256ELb0ELb1ELb0ELb0EEENS1_30DynamicPersistentTileSchedulerILi256ELi256ELb0ELb1ELb0EEEEEEEEEvNT_6ParamsE)
        /*004c*/ 	.short	0x0380
        /*004e*/ 	.short	0x0428


	//----- nvinfo : EIATTR_SW_WAR
	.align		4
.L_308:
        /*0050*/ 	.byte	0x04, 0x36
        /*0052*/ 	.short	(.L_310 - .L_309)
.L_309:
        /*0054*/ 	.word	0x00000008
.L_310:


//--------------------- .nv.info._ZN7cutlass13device_kernelIN5flash19enable_sm80_to_sm89INS1_16FlashAttnFwdSm80INS1_25CollectiveMainloopFwdSm80ILi8ELi1ELb0EN4cute5tupleIJNS5_1CILi128EEENS7_ILi96EEENS7_ILi256EEEEEELi256ENS_10bfloat16_tEfNS_4arch4Sm80ELb1ELb0ELb1ELb1ELb0ELb0ELb1ELb0EEENS1_21CollectiveEpilogueFwdINS6_IJS8_SA_S9_EEENS6_IJNS7_ILi1EEESI_SI_EEESC_SE_Li256ELb1ELb1ELb0ELb0EEENS1_19SingleTileSchedulerILb1ELb0ELb1ELi128EEEEEEEEEvNT_6ParamsE --------------------------
	.section	.nv.info._ZN7cutlass13device_kernelIN5flash19enable_sm80_to_sm89INS1_16FlashAttnFwdSm80INS1_25CollectiveMainloopFwdSm80ILi8ELi1ELb0EN4cute5tupleIJNS5_1CILi128EEENS7_ILi96EEENS7_ILi256EEEEEELi256ENS_10bfloat16_tEfNS_4arch4Sm80ELb1ELb0ELb1ELb1ELb0ELb0ELb1ELb0EEENS1_21CollectiveEpilogueFwdINS6_IJS8_SA_S9_EEENS6_IJNS7_ILi1EEESI_SI_EEESC_SE_Li256ELb1ELb1ELb0ELb0EEENS1_19SingleTileSchedulerILb1ELb0ELb1ELi128EEEEEEEEEvNT_6ParamsE,"",@"SHT_CUDA_INFO"
	.sectionflags	@""
	.align	4


	//----- nvinfo : EIATTR_CUDA_API_VERSION
	.align		4
        /*0000*/ 	.byte	0x04, 0x37
        /*0002*/ 	.short	(.L_312 - .L_311)
.L_311:
        /*0004*/ 	.word	0x00000082


	//----- nvinfo : EIATTR_KPARAM_INFO
	.align		4
.L_312:
        /*0008*/ 	.byte	0x04, 0x17
        /*000a*/ 	.short	(.L_314 - .L_313)
.L_313:
        /*000c*/ 	.word	0x00000000
        /*0010*/ 	.short	0x0000
        /*0012*/ 	.short	0x0000
        /*0014*/ 	.byte	0x00, 0xf0, 0x61, 0x10


	//----- nvinfo : EIATTR_SPARSE_MMA_MASK
	.align		4
.L_314:
        /*0018*/ 	.byte	0x03, 0x50
        /*001a*/ 	.short	0x0000


	//----- nvinfo : EIATTR_MAXREG_COUNT
	.align		4
        /*001c*/ 	.byte	0x03, 0x1b
        /*001e*/ 	.short	0x00ff


	//----- nvinfo : EIATTR_MERCURY_ISA_VERSION
	.align		4
        /*0020*/ 	.byte	0x03, 0x5f
        /*0022*/ 	.short	0x0101


	//----- nvinfo : EIATTR_VRC_CTA_INIT_COUNT
	.align		4
        /*0024*/ 	.byte	0x02, 0x4a
	.zero		1
	.zero		1


	//----- nvinfo : EIATTR_EXIT_INSTR_OFFSETS
	.align		4
        /*0028*/ 	.byte	0x04, 0x1c
        /*002a*/ 	.short	(.L_316 - .L_315)


	//   ....[0]....
.L_315:
        /*002c*/ 	.word	0x00000010


	//----- nvinfo : EIATTR_MAX_THREADS
	.align		4
.L_316:
        /*0030*/ 	.byte	0x04, 0x05
        /*0032*/ 	.short	(.L_318 - .L_317)
.L_317:
        /*0034*/ 	.word	0x00000100
        /*0038*/ 	.word	0x00000001
        /*003c*/ 	.word	0x00000001


	//----- nvinfo : EIATTR_CBANK_PARAM_SIZE
	.align		4
.L_318:
        /*0040*/ 	.byte	0x03, 0x19
        /*0042*/ 	.short	0x0418


	//----- nvinfo : EIATTR_PARAM_CBANK
	.align		4
        /*0044*/ 	.byte	0x04, 0x0a
        /*0046*/ 	.short	(.L_320 - .L_319)
	.align		4
.L_319:
        /*0048*/ 	.word	index@(.nv.constant0._ZN7cutlass13device_kernelIN5flash19enable_sm80_to_sm89INS1_16FlashAttnFwdSm80INS1_25CollectiveMainloopFwdSm80ILi8ELi1ELb0EN4cute5tupleIJNS5_1CILi128EEENS7_ILi96EEENS7_ILi256EEEEEELi256ENS_10bfloat16_tEfNS_4arch4Sm80ELb1ELb0ELb1ELb1ELb0ELb0ELb1ELb0EEENS1_21CollectiveEpilogueFwdINS6_IJS8_SA_S9_EEENS6_IJNS7_ILi1EEESI_SI_EEESC_SE_Li256ELb1ELb1ELb0ELb0EEENS1_19SingleTileSchedulerILb1ELb0ELb1ELi128EEEEEEEEEvNT_6ParamsE)
        /*004c*/ 	.short	0x0380
        /*004e*/ 	.short	0x0418


	//----- nvinfo : EIATTR_SW_WAR
	.align		4
.L_320:
        /*0050*/ 	.byte	0x04, 0x36
        /*0052*/ 	.short	(.L_322 - .L_321)
.L_321:
        /*0054*/ 	.word	0x00000008
.L_322:


//--------------------- .nv.info._ZN7cutlass13device_kernelIN5flash19enable_sm80_to_sm89INS1_16FlashAttnFwdSm80INS1_25CollectiveMainloopFwdSm80ILi8ELi1ELb0EN4cute5tupleIJNS5_1CILi128EEENS7_ILi48EEENS7_ILi256EEEEEELi256ENS_10bfloat16_tEfNS_4arch4Sm80ELb1ELb0ELb1ELb1ELb0ELb1ELb1ELb0EEENS1_21CollectiveEpilogueFwdINS6_IJS8_SA_S9_EEENS6_IJNS7_ILi1EEESI_SI_EEESC_SE_Li256ELb1ELb1ELb0ELb0EEENS1_19SingleTileSchedulerILb1ELb0ELb1ELi128EEEEEEEEEvNT_6ParamsE --------------------------
	.section	.nv.info._ZN7cutlass13device_kernelIN5flash19enable_sm80_to_sm89INS1_16FlashAttnFwdSm80INS1_25CollectiveMainloopFwdSm80ILi8ELi1ELb0EN4cute5tupleIJNS5_1CILi128EEENS7_ILi48EEENS7_ILi256EEEEEELi256ENS_10bfloat16_tEfNS_4arch4Sm80ELb1ELb0ELb1ELb1ELb0ELb1ELb1ELb0EEENS1_21CollectiveEpilogueFwdINS6_IJS8_SA_S9_EEENS6_IJNS7_ILi1EEESI_SI_EEESC_SE_Li256ELb1ELb1ELb0ELb0EEENS1_19SingleTileSchedulerILb1ELb0ELb1ELi128EEEEEEEEEvNT_6ParamsE,"",@"SHT_CUDA_INFO"
	.sectionflags	@""
	.align	4


	//----- nvinfo : EIATTR_CUDA_API_VERSION
	.align		4
        /*0000*/ 	.byte	0x04, 0x37
        /*0002*/ 	.short	(.L_324 - .L_323)
.L_323:
        /*0004*/ 	.word	0x00000082


	//----- nvinfo : EIATTR_KPARAM_INFO
	.align		4
.L_324:
        /*0008*/ 	.byte	0x04, 0x17
        /*000a*/ 	.short	(.L_326 - .L_325)
.L_325:
        /*000c*/ 	.word	0x00000000
        /*0010*/ 	.short	0x0000
        /*0012*/ 	.short	0x0000
        /*0014*/ 	.byte	0x00, 0xf0, 0x61, 0x10


	//----- nvinfo : EIATTR_SPARSE_MMA_MASK
	.align		4
.L_326:
        /*0018*/ 	.byte	0x03, 0x50
        /*001a*/ 	.short	0x0000


	//----- nvinfo : EIATTR_MAXREG_COUNT
	.align		4
        /*001c*/ 	.byte	0x03, 0x1b
        /*001e*/ 	.short	0x00ff


	//----- nvinfo : EIATTR_MERCURY_ISA_VERSION
	.align		4
        /*0020*/ 	.byte	0x03, 0x5f
        /*0022*/ 	.short	0x0101


	//----- nvinfo : EIATTR_VRC_CTA_INIT_COUNT
	.align		4
        /*0024*/ 	.byte	0x02, 0x4a
	.zero		1
	.zero		1


	//----- nvinfo : EIATTR_EXIT_INSTR_OFFSETS
	.align		4
        /*0028*/ 	.byte	0x04, 0x1c
        /*002a*/ 	.short	(.L_328 - .L_327)


	//   ....[0]....
.L_327:
        /*002c*/ 	.word	0x00000010


	//----- nvinfo : EIATTR_MAX_THREADS
	.align		4
.L_328:
        /*0030*/ 	.byte	0x04, 0x05
        /*0032*/ 	.short	(.L_330 - .L_329)
.L_329:
        /*0034*/ 	.word	0x00000100
        /*0038*/ 	.word	0x00000001
        /*003c*/ 	.word	0x00000001


	//----- nvinfo : EIATTR_CBANK_PARAM_SIZE
	.align		4
.L_330:
        /*0040*/ 	.byte	0x03, 0x19
        /*0042*/ 	.short	0x0418


	//----- nvinfo : EIATTR_PARAM_CBANK
	.align		4
        /*0044*/ 	.byte	0x04, 0x0a
        /*0046*/ 	.short	(.L_332 - .L_331)
	.align		4
.L_331:
        /*0048*/ 	.word	index@(.nv.constant0._ZN7cutlass13device_kernelIN5flash19enable_sm80_to_sm89INS1_16FlashAttnFwdSm80INS1_25CollectiveMainloopFwdSm80ILi8ELi1ELb0EN4cute5tupleIJNS5_1CILi128EEENS7_ILi48EEENS7_ILi256EEEEEELi256ENS_10bfloat16_tEfNS_4arch4Sm80ELb1ELb0ELb1ELb1ELb0ELb1ELb1ELb0EEENS1_21CollectiveEpilogueFwdINS6_IJS8_SA_S9_EEENS6_IJNS7_ILi1EEESI_SI_EEESC_SE_Li256ELb1ELb1ELb0ELb0EEENS1_19SingleTileSchedulerILb1ELb0ELb1ELi128EEEEEEEEEvNT_6ParamsE)
        /*004c*/ 	.short	0x0380
        /*004e*/ 	.short	0x0418


	//----- nvinfo : EIATTR_SW_WAR
	.align		4
.L_332:
        /*0050*/ 	.byte	0x04, 0x36
        /*0052*/ 	.short	(.L_334 - .L_333)
.L_333:
        /*0054*/ 	.word	0x00000008
.L_334:


//--------------------- .nv.callgraph             --------------------------
	.section	.nv.callgraph,"",@"SHT_CUDA_CALLGRAPH"
	.align	4
	.sectionentsize	8
	.align		4
        /*0000*/ 	.word	0x00000000
	.align		4
        /*0004*/ 	.word	0xffffffff
	.align		4
        /*0008*/ 	.word	0x00000000
	.align		4
        /*000c*/ 	.word	0xfffffffe
	.align		4
        /*0010*/ 	.word	0x00000000
	.align		4
        /*0014*/ 	.word	0xfffffffd
	.align		4
        /*0018*/ 	.word	0x00000000
	.align		4
        /*001c*/ 	.word	0xfffffffc


//--------------------- .nv.constant4             --------------------------
	.section	.nv.constant4,"a",@progbits
	.align	8
	.align		8
.nv.constant4:
        /*0000*/ 	.dword	_ZN74_INTERNAL_f62ed924_38_flash_fwd_hdim256_bf16_softcap_sm80_cu_bdbb69e5_38354cuda3std3__45__cpo5beginE
	.align		8
        /*0008*/ 	.dword	_ZN74_INTERNAL_f62ed924_38_flash_fwd_hdim256_bf16_softcap_sm80_cu_bdbb69e5_38354cuda3std3__45__cpo3endE
	.align		8
        /*0010*/ 	.dword	_ZN74_INTERNAL_f62ed924_38_flash_fwd_hdim256_bf16_softcap_sm80_cu_bdbb69e5_38354cuda3std3__45__cpo6cbeginE
	.align		8
        /*0018*/ 	.dword	_ZN74_INTERNAL_f62ed924_38_flash_fwd_hdim256_bf16_softcap_sm80_cu_bdbb69e5_38354cuda3std3__45__cpo4cendE
	.align		8
        /*0020*/ 	.dword	_ZN74_INTERNAL_f62ed924_38_flash_fwd_hdim256_bf16_softcap_sm80_cu_bdbb69e5_38354cuda3std3__476_GLOBAL__N__f62ed924_38_flash_fwd_hdim256_bf16_softcap_sm80_cu_bdbb69e5_38356ignoreE
	.align		8
        /*0028*/ 	.dword	_ZN74_INTERNAL_f62ed924_38_flash_fwd_hdim256_bf16_softcap_sm80_cu_bdbb69e5_38354cuda3std3__419piecewise_constructE
	.align		8
        /*0030*/ 	.dword	_ZN74_INTERNAL_f62ed924_38_flash_fwd_hdim256_bf16_softcap_sm80_cu_bdbb69e5_38354cuda3std3__48in_placeE
	.align		8
        /*0038*/ 	.dword	_ZN74_INTERNAL_f62ed924_38_flash_fwd_hdim256_bf16_softcap_sm80_cu_bdbb69e5_38354cuda3std6ranges3__45__cpo4swapE
	.align		8
        /*0040*/ 	.dword	_ZN74_INTERNAL_f62ed924_38_flash_fwd_hdim256_bf16_softcap_sm80_cu_bdbb69e5_38354cuda3std6ranges3__45__cpo9iter_moveE
	.align		8
        /*0048*/ 	.dword	_ZN74_INTERNAL_f62ed924_38_flash_fwd_hdim256_bf16_softcap_sm80_cu_bdbb69e5_38354cute7productE
	.align		8
        /*0050*/ 	.dword	_ZN74_INTERNAL_f62ed924_38_flash_fwd_hdim256_bf16_softcap_sm80_cu_bdbb69e5_38354cute1_E


//--------------------- .text._ZN7cutlass13device_kernelIN5flash19enable_sm80_to_sm89INS1_16FlashAttnFwdSm80INS1_25CollectiveMainloopFwdSm80ILi8ELi1ELb1EN4cute5tupleIJNS5_1CILi128EEENS7_ILi64EEENS7_ILi256EEEEEELi256ENS_10bfloat16_tEfNS_4arch4Sm80ELb0ELb0ELb1ELb0ELb0ELb0ELb1ELb0EEENS1_21CollectiveEpilogueFwdINS6_IJS8_SA_S9_EEENS6_IJNS7_ILi1EEESI_SI_EEESC_SE_Li256ELb0ELb1ELb0ELb0EEENS1_19SingleTileSchedulerILb0ELb0ELb1ELi128EEEEEEEEEvNT_6ParamsE --------------------------
	.section	.text._ZN7cutlass13device_kernelIN5flash19enable_sm80_to_sm89INS1_16FlashAttnFwdSm80INS1_25CollectiveMainloopFwdSm80ILi8ELi1ELb1EN4cute5tupleIJNS5_1CILi128EEENS7_ILi64EEENS7_ILi256EEEEEELi256ENS_10bfloat16_tEfNS_4arch4Sm80ELb0ELb0ELb1ELb0ELb0ELb0ELb1ELb0EEENS1_21CollectiveEpilogueFwdINS6_IJS8_SA_S9_EEENS6_IJNS7_ILi1EEESI_SI_EEESC_SE_Li256ELb0ELb1ELb0ELb0EEENS1_19SingleTileSchedulerILb0ELb0ELb1ELi128EEEEEEEEEvNT_6ParamsE,"ax",@progbits
	.align	128
.text._ZN7cutlass13device_kernelIN5flash19enable_sm80_to_sm89INS1_16FlashAttnFwdSm80INS1_25CollectiveMainloopFwdSm80ILi8ELi1ELb1EN4cute5tupleIJNS5_1CILi128EEENS7_ILi64EEENS7_ILi256EEEEEELi256ENS_10bfloat16_tEfNS_4arch4Sm80ELb0ELb0ELb1ELb0ELb0ELb0ELb1ELb0EEENS1_21CollectiveEpilogueFwdINS6_IJS8_SA_S9_EEENS6_IJNS7_ILi1EEESI_SI_EEESC_SE_Li256ELb0ELb1ELb0ELb0EEENS1_19SingleTileSchedulerILb0ELb0ELb1ELi128EEEEEEEEEvNT_6ParamsE:
        .type           _ZN7cutlass13device_kernelIN5flash19enable_sm80_to_sm89INS1_16FlashAttnFwdSm80INS1_25CollectiveMainloopFwdSm80ILi8ELi1ELb1EN4cute5tupleIJNS5_1CILi128EEENS7_ILi64EEENS7_ILi256EEEEEELi256ENS_10bfloat16_tEfNS_4arch4Sm80ELb0ELb0ELb1ELb0ELb0ELb0ELb1ELb0EEENS1_21CollectiveEpilogueFwdINS6_IJS8_SA_S9_EEENS6_IJNS7_ILi1EEESI_SI_EEESC_SE_Li256ELb0ELb1ELb0ELb0EEENS1_19SingleTileSchedulerILb0ELb0ELb1ELi128EEEEEEEEEvNT_6ParamsE,@function
        .size           _ZN7cutlass13device_kernelIN5flash19enable_sm80_to_sm89INS1_16FlashAttnFwdSm80INS1_25CollectiveMainloopFwdSm80ILi8ELi1ELb1EN4cute5tupleIJNS5_1CILi128EEENS7_ILi64EEENS7_ILi256EEEEEELi256ENS_10bfloat16_tEfNS_4arch4Sm80ELb0ELb0ELb1ELb0ELb0ELb0ELb1ELb0EEENS1_21CollectiveEpilogueFwdINS6_IJS8_SA_S9_EEENS6_IJNS7_ILi1EEESI_SI_EEESC_SE_Li256ELb0ELb1ELb0ELb0EEENS1_19SingleTileSchedulerILb0ELb0ELb1ELi128EEEEEEEEEvNT_6ParamsE,(.L_x_18 - _ZN7cutlass13device_kernelIN5flash19enable_sm80_to_sm89INS1_16FlashAttnFwdSm80INS1_25CollectiveMainloopFwdSm80ILi8ELi1ELb1EN4cute5tupleIJNS5_1CILi128EEENS7_ILi64EEENS7_ILi256EEEEEELi256ENS_10bfloat16_tEfNS_4arch4Sm80ELb0ELb0ELb1ELb0ELb0ELb0ELb1ELb0EEENS1_21CollectiveEpilogueFwdINS6_IJS8_SA_S9_EEENS6_IJNS7_ILi1EEESI_SI_EEESC_SE_Li256ELb0ELb1ELb0ELb0EEENS1_19SingleTileSchedulerILb0ELb0ELb1ELi128EEEEEEEEEvNT_6ParamsE)
        .other          _ZN7cutlass13device_kernelIN5flash19enable_sm80_to_sm89INS1_16FlashAttnFwdSm80INS1_25CollectiveMainloopFwdSm80ILi8ELi1ELb1EN4cute5tupleIJNS5_1CILi128EEENS7_ILi64EEENS7_ILi256EEEEEELi256ENS_10bfloat16_tEfNS_4arch4Sm80ELb0ELb0ELb1ELb0ELb0ELb0ELb1ELb0EEENS1_21CollectiveEpilogueFwdINS6_IJS8_SA_S9_EEENS6_IJNS7_ILi1EEESI_SI_EEESC_SE_Li256ELb0ELb1ELb0ELb0EEENS1_19SingleTileSchedulerILb0ELb0ELb1ELi128EEEEEEEEEvNT_6ParamsE,@"STO_CUDA_ENTRY STV_DEFAULT"
_ZN7cutlass13device_kernelIN5flash19enable_sm80_to_sm89INS1_16FlashAttnFwdSm80INS1_25CollectiveMainloopFwdSm80ILi8ELi1ELb1EN4cute5tupleIJNS5_1CILi128EEENS7_ILi64EEENS7_ILi256EEEEEELi256ENS_10bfloat16_tEfNS_4arch4Sm80ELb0ELb0ELb1ELb0ELb0ELb0ELb1ELb0EEENS1_21CollectiveEpilogueFwdINS6_IJS8_SA_S9_EEENS6_IJNS7_ILi1EEESI_SI_EEESC_SE_Li256ELb0ELb1ELb0ELb0EEENS1_19SingleTileSchedulerILb0ELb0ELb1ELi128EEEEEEEEEvNT_6ParamsE:
[----:B------:R-:W-:Y:S01]  /*0000*/  LDC R1, c[0x0][0x37c] ;  /* 0x0000df00ff017b82 */ /* 0x000fe20000000800 */
[----:B------:R-:W-:Y:S05]  /*0010*/  EXIT ;  /* 0x000000000000794d */ /* 0x000fea0003800000 */
.L_x_0:
[----:B------:R-:W-:-:S00]  /*0020*/  BRA `(.L_x_0) ;  /* 0xfffffffc00fc7947 */ /* 0x000fc0000383ffff */
[----:B------:R-:W-:-:S00]  /*0030*/  NOP ;  /* 0x0000000000007918 */ /* 0x000fc00000000000 */
        /* <DEDUP_REMOVED lines=12> */
.L_x_18:


//--------------------- .text._ZN7cutlass13device_kernelIN5flash19enable_sm80_to_sm89INS1_16FlashAttnFwdSm80INS1_25CollectiveMainloopFwdSm80ILi8ELi1ELb1EN4cute5tupleIJNS5_1CILi128EEENS7_ILi64EEENS7_ILi256EEEEEELi256ENS_10bfloat16_tEfNS_4arch4Sm80ELb0ELb0ELb1ELb1ELb0ELb0ELb1ELb0EEENS1_21CollectiveEpilogueFwdINS6_IJS8_SA_S9_EEENS6_IJNS7_ILi1EEESI_SI_EEESC_SE_Li256ELb1ELb1ELb0ELb0EEENS1_19SingleTileSchedulerILb1ELb0ELb1ELi128EEEEEEEEEvNT_6ParamsE --------------------------
	.section	.text._ZN7cutlass13device_kernelIN5flash19enable_sm80_to_sm89INS1_16FlashAttnFwdSm80INS1_25CollectiveMainloopFwdSm80ILi8ELi1ELb1EN4cute5tupleIJNS5_1CILi128EEENS7_ILi64EEENS7_ILi256EEEEEELi256ENS_10bfloat16_tEfNS_4arch4Sm80ELb0ELb0ELb1ELb1ELb0ELb0ELb1ELb0EEENS1_21CollectiveEpilogueFwdINS6_IJS8_SA_S9_EEENS6_IJNS7_ILi1EEESI_SI_EEESC_SE_Li256ELb1ELb1ELb0ELb0EEENS1_19SingleTileSchedulerILb1ELb0ELb1ELi128EEEEEEEEEvNT_6ParamsE,"ax",@progbits
	.align	128
.text._ZN7cutlass13device_kernelIN5flash19enable_sm80_to_sm89INS1_16FlashAttnFwdSm80INS1_25CollectiveMainloopFwdSm80ILi8ELi1ELb1EN4cute5tupleIJNS5_1CILi128EEENS7_ILi64EEENS7_ILi256EEEEEELi256ENS_10bfloat16_tEfNS_4arch4Sm80ELb0ELb0ELb1ELb1ELb0ELb0ELb1ELb0EEENS1_21CollectiveEpilogueFwdINS6_IJS8_SA_S9_EEENS6_IJNS7_ILi1EEESI_SI_EEESC_SE_Li256ELb1ELb1ELb0ELb0EEENS1_19SingleTileSchedulerILb1ELb0ELb1ELi128EEEEEEEEEvNT_6ParamsE:
        .type           _ZN7cutlass13device_kernelIN5flash19enable_sm80_to_sm89INS1_16FlashAttnFwdSm80INS1_25CollectiveMainloopFwdSm80ILi8ELi1ELb1EN4cute5tupleIJNS5_1CILi128EEENS7_ILi64EEENS7_ILi256EEEEEELi256ENS_10bfloat16_tEfNS_4arch4Sm80ELb0ELb0ELb1ELb1ELb0ELb0ELb1ELb0EEENS1_21CollectiveEpilogueFwdINS6_IJS8_SA_S9_EEENS6_IJNS7_ILi1EEESI_SI_EEESC_SE_Li256ELb1ELb1ELb0ELb0EEENS1_19SingleTileSchedulerILb1ELb0ELb1ELi128EEEEEEEEEvNT_6ParamsE,@function
        .size           _ZN7cutlass13device_kernelIN5flash19enable_sm80_to_sm89INS1_16FlashAttnFwdSm80INS1_25CollectiveMainloopFwdSm80ILi8ELi1ELb1EN4cute5tupleIJNS5_1CILi128EEENS7_ILi64EEENS7_ILi256EEEEEELi256ENS_10bfloat16_tEfNS_4arch4Sm80ELb0ELb0ELb1ELb1ELb0ELb0ELb1ELb0EEENS1_21CollectiveEpilogueFwdINS6_IJS8_SA_S9_EEENS6_IJNS7_ILi1EEESI_SI_EEESC_SE_Li256ELb1ELb1ELb0ELb0EEENS1_19SingleTileSchedulerILb1ELb0ELb1ELi128EEEEEEEEEvNT_6ParamsE,(.L_x_19 - _ZN7cutlass13device_kernelIN5flash19enable_sm80_to_sm89INS1_16FlashAttnFwdSm80INS1_25CollectiveMainloopFwdSm80ILi8ELi1ELb1EN4cute5tupleIJNS5_1CILi128EEENS7_ILi64EEENS7_ILi256EEEEEELi256ENS_10bfloat16_tEfNS_4arch4Sm80ELb0ELb0ELb1ELb1ELb0ELb0ELb1ELb0EEENS1_21CollectiveEpilogueFwdINS6_IJS8_SA_S9_EEENS6_IJNS7_ILi1EEESI_SI_EEESC_SE_Li256ELb1ELb1ELb0ELb0EEENS1_19SingleTileSchedulerILb1ELb0ELb1ELi128EEEEEEEEEvNT_6ParamsE)
        .other          _ZN7cutlass13device_kernelIN5flash19enable_sm80_to_sm89INS1_16FlashAttnFwdSm80INS1_25CollectiveMainloopFwdSm80ILi8ELi1ELb1EN4cute5tupleIJNS5_1CILi128EEENS7_ILi64EEENS7_ILi256EEEEEELi256ENS_10bfloat16_tEfNS_4arch4Sm80ELb0ELb0ELb1ELb1ELb0ELb0ELb1ELb0EEENS1_21CollectiveEpilogueFwdINS6_IJS8_SA_S9_EEENS6_IJNS7_ILi1EEESI_SI_EEESC_SE_Li256ELb1ELb1ELb0ELb0EEENS1_19SingleTileSchedulerILb1ELb0ELb1ELi128EEEEEEEEEvNT_6ParamsE,@"STO_CUDA_ENTRY STV_DEFAULT"
_ZN7cutlass13device_kernelIN5flash19enable_sm80_to_sm89INS1_16FlashAttnFwdSm80INS1_25CollectiveMainloopFwdSm80ILi8ELi1ELb1EN4cute5tupleIJNS5_1CILi128EEENS7_ILi64EEENS7_ILi256EEEEEELi256ENS_10bfloat16_tEfNS_4arch4Sm80ELb0ELb0ELb1ELb1ELb0ELb0ELb1ELb0EEENS1_21CollectiveEpilogueFwdINS6_IJS8_SA_S9_EEENS6_IJNS7_ILi1EEESI_SI_EEESC_SE_Li256ELb1ELb1ELb0ELb0EEENS1_19SingleTileSchedulerILb1ELb0ELb1ELi128EEEEEEEEEvNT_6ParamsE:
[----:B------:R-:W-:Y:S01]  /*0000*/  LDC R1, c[0x0][0x37c] ;  /* 0x0000df00ff017b82 */ /* 0x000fe20000000800 */
[----:B------:R-:W-:Y:S05]  /*0010*/  EXIT ;  /* 0x000000000000794d */ /* 0x000fea0003800000 */
.L_x_1:
        /* <DEDUP_REMOVED lines=14> */
.L_x_19:


//--------------------- .text._ZN7cutlass13device_kernelIN5flash19enable_sm80_to_sm89INS1_16FlashAttnFwdSm80INS1_25CollectiveMainloopFwdSm80ILi8ELi1ELb0EN4cute5tupleIJNS5_1CILi128EEENS7_ILi32EEENS7_ILi256EEEEEELi256ENS_10bfloat16_tEfNS_4arch4Sm80ELb0ELb0ELb1ELb1ELb0ELb1ELb1ELb0EEENS1_21CollectiveEpilogueFwdINS6_IJS8_SA_S9_EEENS6_IJNS7_ILi1EEESI_SI_EEESC_SE_Li256ELb1ELb1ELb0ELb0EEENS1_19SingleTileSchedulerILb1ELb0ELb1ELi128EEEEEEEEEvNT_6ParamsE --------------------------
	.section	.text._ZN7cutlass13device_kernelIN5flash19enable_sm80_to_sm89INS1_16FlashAttnFwdSm80INS1_25CollectiveMainloopFwdSm80ILi8ELi1ELb0EN4cute5tupleIJNS5_1CILi128EEENS7_ILi32EEENS7_ILi256EEEEEELi256ENS_10bfloat16_tEfNS_4arch4Sm80ELb0ELb0ELb1ELb1ELb0ELb1ELb1ELb0EEENS1_21CollectiveEpilogueFwdINS6_IJS8_SA_S9_EEENS6_IJNS7_ILi1EEESI_SI_EEESC_SE_Li256ELb1ELb1ELb0ELb0EEENS1_19SingleTileSchedulerILb1ELb0ELb1ELi128EEEEEEEEEvNT_6ParamsE,"ax",@progbits
	.align	128
.text._ZN7cutlass13device_kernelIN5flash19enable_sm80_to_sm89INS1_16FlashAttnFwdSm80INS1_25CollectiveMainloopFwdSm80ILi8ELi1ELb0EN4cute5tupleIJNS5_1CILi128EEENS7_ILi32EEENS7_ILi256EEEEEELi256ENS_10bfloat16_tEfNS_4arch4Sm80ELb0ELb0ELb1ELb1ELb0ELb1ELb1ELb0EEENS1_21CollectiveEpilogueFwdINS6_IJS8_SA_S9_EEENS6_IJNS7_ILi1EEESI_SI_EEESC_SE_Li256ELb1ELb1ELb0ELb0EEENS1_19SingleTileSchedulerILb1ELb0ELb1ELi128EEEEEEEEEvNT_6ParamsE:
        .type           _ZN7cutlass13device_kernelIN5flash19enable_sm80_to_sm89INS1_16FlashAttnFwdSm80INS1_25CollectiveMainloopFwdSm80ILi8ELi1ELb0EN4cute5tupleIJNS5_1CILi128EEENS7_ILi32EEENS7_ILi256EEEEEELi256ENS_10bfloat16_tEfNS_4arch4Sm80ELb0ELb0ELb1ELb1ELb0ELb1ELb1ELb0EEENS1_21CollectiveEpilogueFwdINS6_IJS8_SA_S9_EEENS6_IJNS7_ILi1EEESI_SI_EEESC_SE_Li256ELb1ELb1ELb0ELb0EEENS1_19SingleTileSchedulerILb1ELb0ELb1ELi128EEEEEEEEEvNT_6ParamsE,@function
        .size           _ZN7cutlass13device_kernelIN5flash19enable_sm80_to_sm89INS1_16FlashAttnFwdSm80INS1_25CollectiveMainloopFwdSm80ILi8ELi1ELb0EN4cute5tupleIJNS5_1CILi128EEENS7_ILi32EEENS7_ILi256EEEEEELi256ENS_10bfloat16_tEfNS_4arch4Sm80ELb0ELb0ELb1ELb1ELb0ELb1ELb1ELb0EEENS1_21CollectiveEpilogueFwdINS6_IJS8_SA_S9_EEENS6_IJNS7_ILi1EEESI_SI_EEESC_SE_Li256ELb1ELb1ELb0ELb0EEENS1_19SingleTileSchedulerILb1ELb0ELb1ELi128EEEEEEEEEvNT_6ParamsE,(.L_x_20 - _ZN7cutlass13device_kernelIN5flash19enable_sm80_to_sm89INS1_16FlashAttnFwdSm80INS1_25CollectiveMainloopFwdSm80ILi8ELi1ELb0EN4cute5tupleIJNS5_1CILi128EEENS7_ILi32EEENS7_ILi256EEEEEELi256ENS_10bfloat16_tEfNS_4arch4Sm80ELb0ELb0ELb1ELb1ELb0ELb1ELb1ELb0EEENS1_21CollectiveEpilogueFwdINS6_IJS8_SA_S9_EEENS6_IJNS7_ILi1EEESI_SI_EEESC_SE_Li256ELb1ELb1ELb0ELb0EEENS1_19SingleTileSchedulerILb1ELb0ELb1ELi128EEEEEEEEEvNT_6ParamsE)
        .other          _ZN7cutlass13device_kernelIN5flash19enable_sm80_to_sm89INS1_16FlashAttnFwdSm80INS1_25CollectiveMainloopFwdSm80ILi8ELi1ELb0EN4cute5tupleIJNS5_1CILi128EEENS7_ILi32EEENS7_ILi256EEEEEELi256ENS_10bfloat16_tEfNS_4arch4Sm80ELb0ELb0ELb1ELb1ELb0ELb1ELb1ELb0EEENS1_21CollectiveEpilogueFwdINS6_IJS8_SA_S9_EEENS6_IJNS7_ILi1EEESI_SI_EEESC_SE_Li256ELb1ELb1ELb0ELb0EEENS1_19SingleTileSchedulerILb1ELb0ELb1ELi128EEEEEEEEEvNT_6ParamsE,@"STO_CUDA_ENTRY STV_DEFAULT"
_ZN7cutlass13device_kernelIN5flash19enable_sm80_to_sm89INS1_16FlashAttnFwdSm80INS1_25CollectiveMainloopFwdSm80ILi8ELi1ELb0EN4cute5tupleIJNS5_1CILi128EEENS7_ILi32EEENS7_ILi256EEEEEELi256ENS_10bfloat16_tEfNS_4arch4Sm80ELb0ELb0ELb1ELb1ELb0ELb1ELb1ELb0EEENS1_21CollectiveEpilogueFwdINS6_IJS8_SA_S9_EEENS6_IJNS7_ILi1EEESI_SI_EEESC_SE_Li256ELb1ELb1ELb0ELb0EEENS1_19SingleTileSchedulerILb1ELb0ELb1ELi128EEEEEEEEEvNT_6ParamsE:
[----:B------:R-:W-:Y:S01]  /*0000*/  LDC R1, c[0x0][0x37c] ;  /* 0x0000df00ff017b82 */ /* 0x000fe20000000800 */
[----:B------:R-:W-:Y:S05]  /*0010*/  EXIT ;  /* 0x000000000000794d */ /* 0x000fea0003800000 */
.L_x_2:
        /* <DEDUP_REMOVED lines=14> */
.L_x_20:


//--------------------- .text._ZN7cutlass13device_kernelIN5flash19enable_sm80_to_sm89INS1_16FlashAttnFwdSm80INS1_25CollectiveMainloopFwdSm80ILi8ELi1ELb1EN4cute5tupleIJNS5_1CILi128EEENS7_ILi48EEENS7_ILi256EEEEEELi256ENS_10bfloat16_tEfNS_4arch4Sm80ELb0ELb1ELb1ELb0ELb0ELb0ELb1ELb0EEENS1_21CollectiveEpilogueFwdINS6_IJS8_SA_S9_EEENS6_IJNS7_ILi1EEESI_SI_EEESC_SE_Li256ELb0ELb1ELb0ELb0EEENS1_19SingleTileSchedulerILb0ELb0ELb1ELi128EEEEEEEEEvNT_6ParamsE --------------------------
	.section	.text._ZN7cutlass13device_kernelIN5flash19enable_sm80_to_sm89INS1_16FlashAttnFwdSm80INS1_25CollectiveMainloopFwdSm80ILi8ELi1ELb1EN4cute5tupleIJNS5_1CILi128EEENS7_ILi48EEENS7_ILi256EEEEEELi256ENS_10bfloat16_tEfNS_4arch4Sm80ELb0ELb1ELb1ELb0ELb0ELb0ELb1ELb0EEENS1_21CollectiveEpilogueFwdINS6_IJS8_SA_S9_EEENS6_IJNS7_ILi1EEESI_SI_EEESC_SE_Li256ELb0ELb1ELb0ELb0EEENS1_19SingleTileSchedulerILb0ELb0ELb1ELi128EEEEEEEEEvNT_6ParamsE,"ax",@progbits
	.align	128
.text._ZN7cutlass13device_kernelIN5flash19enable_sm80_to_sm89INS1_16FlashAttnFwdSm80INS1_25CollectiveMainloopFwdSm80ILi8ELi1ELb1EN4cute5tupleIJNS5_1CILi128EEENS7_ILi48EEENS7_ILi256EEEEEELi256ENS_10bfloat16_tEfNS_4arch4Sm80ELb0ELb1ELb1ELb0ELb0ELb0ELb1ELb0EEENS1_21CollectiveEpilogueFwdINS6_IJS8_SA_S9_EEENS6_IJNS7_ILi1EEESI_SI_EEESC_SE_Li256ELb0ELb1ELb0ELb0EEENS1_19SingleTileSchedulerILb0ELb0ELb1ELi128EEEEEEEEEvNT_6ParamsE:
        .type           _ZN7cutlass13device_kernelIN5flash19enable_sm80_to_sm89INS1_16FlashAttnFwdSm80INS1_25CollectiveMainloopFwdSm80ILi8ELi1ELb1EN4cute5tupleIJNS5_1CILi128EEENS7_ILi48EEENS7_ILi256EEEEEELi256ENS_10bfloat16_tEfNS_4arch4Sm80ELb0ELb1ELb1ELb0ELb0ELb0ELb1ELb0EEENS1_21CollectiveEpilogueFwdINS6_IJS8_SA_S9_EEENS6_IJNS7_ILi1EEESI_SI_EEESC_SE_Li256ELb0ELb1ELb0ELb0EEENS1_19SingleTileSchedulerILb0ELb0ELb1ELi128EEEEEEEEEvNT_6ParamsE,@function
        .size           _ZN7cutlass13device_kernelIN5flash19enable_sm80_to_sm89INS1_16FlashAttnFwdSm80INS1_25CollectiveMainloopFwdSm80ILi8ELi1ELb1EN4cute5tupleIJNS5_1CILi128EEENS7_ILi48EEENS7_ILi256EEEEEELi256ENS_10bfloat16_tEfNS_4arch4Sm80ELb0ELb1ELb1ELb0ELb0ELb0ELb1ELb0EEENS1_21CollectiveEpilogueFwdINS6_IJS8_SA_S9_EEENS6_IJNS7_ILi1EEESI_SI_EEESC_SE_Li256ELb0ELb1ELb0ELb0EEENS1_19SingleTileSchedulerILb0ELb0ELb1ELi128EEEEEEEEEvNT_6ParamsE,(.L_x_21 - _ZN7cutlass13device_kernelIN5flash19enable_sm80_to_sm89INS1_16FlashAttnFwdSm80INS1_25CollectiveMainloopFwdSm80ILi8ELi1ELb1EN4cute5tupleIJNS5_1CILi128EEENS7_ILi48EEENS7_ILi256EEEEEELi256ENS_10bfloat16_tEfNS_4arch4Sm80ELb0ELb1ELb1ELb0ELb0ELb0ELb1ELb0EEENS1_21CollectiveEpilogueFwdINS6_IJS8_SA_S9_EEENS6_IJNS7_ILi1EEESI_SI_EEESC_SE_Li256ELb0ELb1ELb0ELb0EEENS1_19SingleTileSchedulerILb0ELb0ELb1ELi128EEEEEEEEEvNT_6ParamsE)
        .other          _ZN7cutlass13device_kernelIN5flash19enable_sm80_to_sm89INS1_16FlashAttnFwdSm80INS1_25CollectiveMainloopFwdSm80ILi8ELi1ELb1EN4cute5tupleIJNS5_1CILi128EEENS7_ILi48EEENS7_ILi256EEEEEELi256ENS_10bfloat16_tEfNS_4arch4Sm80ELb0ELb1ELb1ELb0ELb0ELb0ELb1ELb0EEENS1_21CollectiveEpilogueFwdINS6_IJS8_SA_S9_EEENS6_IJNS7_ILi1EEESI_SI_EEESC_SE_Li256ELb0ELb1ELb0ELb0EEENS1_19SingleTileSchedulerILb0ELb0ELb1ELi128EEEEEEEEEvNT_6ParamsE,@"STO_CUDA_ENTRY STV_DEFAULT"
_ZN7cutlass13device_kernelIN5flash19enable_sm80_to_sm89INS1_16FlashAttnFwdSm80INS1_25CollectiveMainloopFwdSm80ILi8ELi1ELb1EN4cute5tupleIJNS5_1CILi128EEENS7_ILi48EEENS7_ILi256EEEEEELi256ENS_10bfloat16_tEfNS_4arch4Sm80ELb0ELb1ELb1ELb0ELb0ELb0ELb1ELb0EEENS1_21CollectiveEpilogueFwdINS6_IJS8_SA_S9_EEENS6_IJNS7_ILi1EEESI_SI_EEESC_SE_Li256ELb0ELb1ELb0ELb0EEENS1_19SingleTileSchedulerILb0ELb0ELb1ELi128EEEEEEEEEvNT_6ParamsE:
[----:B------:R-:W-:Y:S01]  /*0000*/  LDC R1, c[0x0][0x37c] ;  /* 0x0000df00ff017b82 */ /* 0x000fe20000000800 */
[----:B------:R-:W-:Y:S05]  /*0010*/  EXIT ;  /* 0x000000000000794d */ /* 0x000fea0003800000 */
.L_x_3:
        /* <DEDUP_REMOVED lines=14> */
.L_x_21:


//--------------------- .text._ZN7cutlass13device_kernelIN5flash19enable_sm80_to_sm89INS1_16FlashAttnFwdSm80INS1_25CollectiveMainloopFwdSm80ILi8ELi1ELb1EN4cute5tupleIJNS5_1CILi128EEENS7_ILi48EEENS7_ILi256EEEEEELi256ENS_10bfloat16_tEfNS_4arch4Sm80ELb0ELb1ELb1ELb1ELb0ELb0ELb1ELb0EEENS1_21CollectiveEpilogueFwdINS6_IJS8_SA_S9_EEENS6_IJNS7_ILi1EEESI_SI_EEESC_SE_Li256ELb1ELb1ELb0ELb0EEENS1_19SingleTileSchedulerILb1ELb0ELb1ELi128EEEEEEEEEvNT_6ParamsE --------------------------
	.section	.text._ZN7cutlass13device_kernelIN5flash19enable_sm80_to_sm89INS1_16FlashAttnFwdSm80INS1_25CollectiveMainloopFwdSm80ILi8ELi1ELb1EN4cute5tupleIJNS5_1CILi128EEENS7_ILi48EEENS7_ILi256EEEEEELi256ENS_10bfloat16_tEfNS_4arch4Sm80ELb0ELb1ELb1ELb1ELb0ELb0ELb1ELb0EEENS1_21CollectiveEpilogueFwdINS6_IJS8_SA_S9_EEENS6_IJNS7_ILi1EEESI_SI_EEESC_SE_Li256ELb1ELb1ELb0ELb0EEENS1_19SingleTileSchedulerILb1ELb0ELb1ELi128EEEEEEEEEvNT_6ParamsE,"ax",@progbits
	.align	128
.text._ZN7cutlass13device_kernelIN5flash19enable_sm80_to_sm89INS1_16FlashAttnFwdSm80INS1_25CollectiveMainloopFwdSm80ILi8ELi1ELb1EN4cute5tupleIJNS5_1CILi128EEENS7_ILi48EEENS7_ILi256EEEEEELi256ENS_10bfloat16_tEfNS_4arch4Sm80ELb0ELb1ELb1ELb1ELb0ELb0ELb1ELb0EEENS1_21CollectiveEpilogueFwdINS6_IJS8_SA_S9_EEENS6_IJNS7_ILi1EEESI_SI_EEESC_SE_Li256ELb1ELb1ELb0ELb0EEENS1_19SingleTileSchedulerILb1ELb0ELb1ELi128EEEEEEEEEvNT_6ParamsE:
        .type           _ZN7cutlass13device_kernelIN5flash19enable_sm80_to_sm89INS1_16FlashAttnFwdSm80INS1_25CollectiveMainloopFwdSm80ILi8ELi1ELb1EN4cute5tupleIJNS5_1CILi128EEENS7_ILi48EEENS7_ILi256EEEEEELi256ENS_10bfloat16_tEfNS_4arch4Sm80ELb0ELb1ELb1ELb1ELb0ELb0ELb1ELb0EEENS1_21CollectiveEpilogueFwdINS6_IJS8_SA_S9_EEENS6_IJNS7_ILi1EEESI_SI_EEESC_SE_Li256ELb1ELb1ELb0ELb0EEENS1_19SingleTileSchedulerILb1ELb0ELb1ELi128EEEEEEEEEvNT_6ParamsE,@function
        .size           _ZN7cutlass13device_kernelIN5flash19enable_sm80_to_sm89INS1_16FlashAttnFwdSm80INS1_25CollectiveMainloopFwdSm80ILi8ELi1ELb1EN4cute5tupleIJNS5_1CILi128EEENS7_ILi48EEENS7_ILi256EEEEEELi256ENS_10bfloat16_tEfNS_4arch4Sm80ELb0ELb1ELb1ELb1ELb0ELb0ELb1ELb0EEENS1_21CollectiveEpilogueFwdINS6_IJS8_SA_S9_EEENS6_IJNS7_ILi1EEESI_SI_EEESC_SE_Li256ELb1ELb1ELb0ELb0EEENS1_19SingleTileSchedulerILb1ELb0ELb1ELi128EEEEEEEEEvNT_6ParamsE,(.L_x_22 - _ZN7cutlass13device_kernelIN5flash19enable_sm80_to_sm89INS1_16FlashAttnFwdSm80INS1_25CollectiveMainloopFwdSm80ILi8ELi1ELb1EN4cute5tupleIJNS5_1CILi128EEENS7_ILi48EEENS7_ILi256EEEEEELi256ENS_10bfloat16_tEfNS_4arch4Sm80ELb0ELb1ELb1ELb1ELb0ELb0ELb1ELb0EEENS1_21CollectiveEpilogueFwdINS6_IJS8_SA_S9_EEENS6_IJNS7_ILi1EEESI_SI_EEESC_SE_Li256ELb1ELb1ELb0ELb0EEENS1_19SingleTileSchedulerILb1ELb0ELb1ELi128EEEEEEEEEvNT_6ParamsE)
        .other          _ZN7cutlass13device_kernelIN5flash19enable_sm80_to_sm89INS1_16FlashAttnFwdSm80INS1_25CollectiveMainloopFwdSm80ILi8ELi1ELb1EN4cute5tupleIJNS5_1CILi128EEENS7_ILi48EEENS7_ILi256EEEEEELi256ENS_10bfloat16_tEfNS_4arch4Sm80ELb0ELb1ELb1ELb1ELb0ELb0ELb1ELb0EEENS1_21CollectiveEpilogueFwdINS6_IJS8_SA_S9_EEENS6_IJNS7_ILi1EEESI_SI_EEESC_SE_Li256ELb1ELb1ELb0ELb0EEENS1_19SingleTileSchedulerILb1ELb0ELb1ELi128EEEEEEEEEvNT_6ParamsE,@"STO_CUDA_ENTRY STV_DEFAULT"
_ZN7cutlass13device_kernelIN5flash19enable_sm80_to_sm89INS1_16FlashAttnFwdSm80INS1_25CollectiveMainloopFwdSm80ILi8ELi1ELb1EN4cute5tupleIJNS5_1CILi128EEENS7_ILi48EEENS7_ILi256EEEEEELi256ENS_10bfloat16_tEfNS_4arch4Sm80ELb0ELb1ELb1ELb1ELb0ELb0ELb1ELb0EEENS1_21CollectiveEpilogueFwdINS6_IJS8_SA_S9_EEENS6_IJNS7_ILi1EEESI_SI_EEESC_SE_Li256ELb1ELb1ELb0ELb0EEENS1_19SingleTileSchedulerILb1ELb0ELb1ELi128EEEEEEEEEvNT_6ParamsE:
[----:B------:R-:W-:Y:S01]  /*0000*/  LDC R1, c[0x0][0x37c] ;  /* 0x0000df00ff017b82 */ /* 0x000fe20000000800 */
[----:B------:R-:W-:Y:S05]  /*0010*/  EXIT ;  /* 0x000000000000794d */ /* 0x000fea0003800000 */
.L_x_4:
        /* <DEDUP_REMOVED lines=14> */
.L_x_22:


//--------------------- .text._ZN7cutlass13device_kernelIN5flash19enable_sm80_to_sm89INS1_16FlashAttnFwdSm80INS1_25CollectiveMainloopFwdSm80ILi8ELi1ELb0EN4cute5tupleIJNS5_1CILi128EEENS7_ILi32EEENS7_ILi256EEEEEELi256ENS_10bfloat16_tEfNS_4arch4Sm80ELb0ELb1ELb1ELb1ELb0ELb1ELb1ELb0EEENS1_21CollectiveEpilogueFwdINS6_IJS8_SA_S9_EEENS6_IJNS7_ILi1EEESI_SI_EEESC_SE_Li256ELb1ELb1ELb0ELb0EEENS1_19SingleTileSchedulerILb1ELb0ELb1ELi128EEEEEEEEEvNT_6ParamsE --------------------------
	.section	.text._ZN7cutlass13device_kernelIN5flash19enable_sm80_to_sm89INS1_16FlashAttnFwdSm80INS1_25CollectiveMainloopFwdSm80ILi8ELi1ELb0EN4cute5tupleIJNS5_1CILi128EEENS7_ILi32EEENS7_ILi256EEEEEELi256ENS_10bfloat16_tEfNS_4arch4Sm80ELb0ELb1ELb1ELb1ELb0ELb1ELb1ELb0EEENS1_21CollectiveEpilogueFwdINS6_IJS8_SA_S9_EEENS6_IJNS7_ILi1EEESI_SI_EEESC_SE_Li256ELb1ELb1ELb0ELb0EEENS1_19SingleTileSchedulerILb1ELb0ELb1ELi128EEEEEEEEEvNT_6ParamsE,"ax",@progbits
	.align	128
.text._ZN7cutlass13device_kernelIN5flash19enable_sm80_to_sm89INS1_16FlashAttnFwdSm80INS1_25CollectiveMainloopFwdSm80ILi8ELi1ELb0EN4cute5tupleIJNS5_1CILi128EEENS7_ILi32EEENS7_ILi256EEEEEELi256ENS_10bfloat16_tEfNS_4arch4Sm80ELb0ELb1ELb1ELb1ELb0ELb1ELb1ELb0EEENS1_21CollectiveEpilogueFwdINS6_IJS8_SA_S9_EEENS6_IJNS7_ILi1EEESI_SI_EEESC_SE_Li256ELb1ELb1ELb0ELb0EEENS1_19SingleTileSchedulerILb1ELb0ELb1ELi128EEEEEEEEEvNT_6ParamsE:
        .type           _ZN7cutlass13device_kernelIN5flash19enable_sm80_to_sm89INS1_16FlashAttnFwdSm80INS1_25CollectiveMainloopFwdSm80ILi8ELi1ELb0EN4cute5tupleIJNS5_1CILi128EEENS7_ILi32EEENS7_ILi256EEEEEELi256ENS_10bfloat16_tEfNS_4arch4Sm80ELb0ELb1ELb1ELb1ELb0ELb1ELb1ELb0EEENS1_21CollectiveEpilogueFwdINS6_IJS8_SA_S9_EEENS6_IJNS7_ILi1EEESI_SI_EEESC_SE_Li256ELb1ELb1ELb0ELb0EEENS1_19SingleTileSchedulerILb1ELb0ELb1ELi128EEEEEEEEEvNT_6ParamsE,@function
        .size           _ZN7cutlass13device_kernelIN5flash19enable_sm80_to_sm89INS1_16FlashAttnFwdSm80INS1_25CollectiveMainloopFwdSm80ILi8ELi1ELb0EN4cute5tupleIJNS5_1CILi128EEENS7_ILi32EEENS7_ILi256EEEEEELi256ENS_10bfloat16_tEfNS_4arch4Sm80ELb0ELb1ELb1ELb1ELb0ELb1ELb1ELb0EEENS1_21CollectiveEpilogueFwdINS6_IJS8_SA_S9_EEENS6_IJNS7_ILi1EEESI_SI_EEESC_SE_Li256ELb1ELb1ELb0ELb0EEENS1_19SingleTileSchedulerILb1ELb0ELb1ELi128EEEEEEEEEvNT_6ParamsE,(.L_x_23 - _ZN7cutlass13device_kernelIN5flash19enable_sm80_to_sm89INS1_16FlashAttnFwdSm80INS1_25CollectiveMainloopFwdSm80ILi8ELi1ELb0EN4cute5tupleIJNS5_1CILi128EEENS7_ILi32EEENS7_ILi256EEEEEELi256ENS_10bfloat16_tEfNS_4arch4Sm80ELb0ELb1ELb1ELb1ELb0ELb1ELb1ELb0EEENS1_21CollectiveEpilogueFwdINS6_IJS8_SA_S9_EEENS6_IJNS7_ILi1EEESI_SI_EEESC_SE_Li256ELb1ELb1ELb0ELb0EEENS1_19SingleTileSchedulerILb1ELb0ELb1ELi128EEEEEEEEEvNT_6ParamsE)
        .other          _ZN7cutlass13device_kernelIN5flash19enable_sm80_to_sm89INS1_16FlashAttnFwdSm80INS1_25CollectiveMainloopFwdSm80ILi8ELi1ELb0EN4cute5tupleIJNS5_1CILi128EEENS7_ILi32EEENS7_ILi256EEEEEELi256ENS_10bfloat16_tEfNS_4arch4Sm80ELb0ELb1ELb1ELb1ELb0ELb1ELb1ELb0EEENS1_21CollectiveEpilogueFwdINS6_IJS8_SA_S9_EEENS6_IJNS7_ILi1EEESI_SI_EEESC_SE_Li256ELb1ELb1ELb0ELb0EEENS1_19SingleTileSchedulerILb1ELb0ELb1ELi128EEEEEEEEEvNT_6ParamsE,@"STO_CUDA_ENTRY STV_DEFAULT"
_ZN7cutlass13device_kernelIN5flash19enable_sm80_to_sm89INS1_16FlashAttnFwdSm80INS1_25CollectiveMainloopFwdSm80ILi8ELi1ELb0EN4cute5tupleIJNS5_1CILi128EEENS7_ILi32EEENS7_ILi256EEEEEELi256ENS_10bfloat16_tEfNS_4arch4Sm80ELb0ELb1ELb1ELb1ELb0ELb1ELb1ELb0EEENS1_21CollectiveEpilogueFwdINS6_IJS8_SA_S9_EEENS6_IJNS7_ILi1EEESI_SI_EEESC_SE_Li256ELb1ELb1ELb0ELb0EEENS1_19SingleTileSchedulerILb1ELb0ELb1ELi128EEEEEEEEEvNT_6ParamsE:
[----:B------:R-:W-:Y:S01]  /*0000*/  LDC R1, c[0x0][0x37c] ;  /* 0x0000df00ff017b82 */ /* 0x000fe20000000800 */
[----:B------:R-:W-:Y:S05]  /*0010*/  EXIT ;  /* 0x000000000000794d */ /* 0x000fea0003800000 */
.L_x_5:
        /* <DEDUP_REMOVED lines=14> */
.L_x_23:


//--------------------- .text._ZN7cutlass13device_kernelIN5flash19enable_sm80_to_sm89INS1_16FlashAttnFwdSm80INS1_25CollectiveMainloopFwdSm80ILi8ELi1ELb1EN4cute5tupleIJNS5_1CILi128EEENS7_ILi64EEENS7_ILi256EEEEEELi256ENS_10bfloat16_tEfNS_4arch4Sm80ELb1ELb0ELb1ELb0ELb0ELb0ELb1ELb0EEENS1_21CollectiveEpilogueFwdINS6_IJS8_SA_S9_EEENS6_IJNS7_ILi1EEESI_SI_EEESC_SE_Li256ELb0ELb1ELb0ELb0EEENS1_30DynamicPersistentTileSchedulerILi256ELi256ELb0ELb1ELb0EEEEEEEEEvNT_6ParamsE --------------------------
	.section	.text._ZN7cutlass13device_kernelIN5flash19enable_sm80_to_sm89INS1_16FlashAttnFwdSm80INS1_25CollectiveMainloopFwdSm80ILi8ELi1ELb1EN4cute5tupleIJNS5_1CILi128EEENS7_ILi64EEENS7_ILi256EEEEEELi256ENS_10bfloat16_tEfNS_4arch4Sm80ELb1ELb0ELb1ELb0ELb0ELb0ELb1ELb0EEENS1_21CollectiveEpilogueFwdINS6_IJS8_SA_S9_EEENS6_IJNS7_ILi1EEESI_SI_EEESC_SE_Li256ELb0ELb1ELb0ELb0EEENS1_30DynamicPersistentTileSchedulerILi256ELi256ELb0ELb1ELb0EEEEEEEEEvNT_6ParamsE,"ax",@progbits
	.align	128
.text._ZN7cutlass13device_kernelIN5flash19enable_sm80_to_sm89INS1_16FlashAttnFwdSm80INS1_25CollectiveMainloopFwdSm80ILi8ELi1ELb1EN4cute5tupleIJNS5_1CILi128EEENS7_ILi64EEENS7_ILi256EEEEEELi256ENS_10bfloat16_tEfNS_4arch4Sm80ELb1ELb0ELb1ELb0ELb0ELb0ELb1ELb0EEENS1_21CollectiveEpilogueFwdINS6_IJS8_SA_S9_EEENS6_IJNS7_ILi1EEESI_SI_EEESC_SE_Li256ELb0ELb1ELb0ELb0EEENS1_30DynamicPersistentTileSchedulerILi256ELi256ELb0ELb1ELb0EEEEEEEEEvNT_6ParamsE:
        .type           _ZN7cutlass13device_kernelIN5flash19enable_sm80_to_sm89INS1_16FlashAttnFwdSm80INS1_25CollectiveMainloopFwdSm80ILi8ELi1ELb1EN4cute5tupleIJNS5_1CILi128EEENS7_ILi64EEENS7_ILi256EEEEEELi256ENS_10bfloat16_tEfNS_4arch4Sm80ELb1ELb0ELb1ELb0ELb0ELb0ELb1ELb0EEENS1_21CollectiveEpilogueFwdINS6_IJS8_SA_S9_EEENS6_IJNS7_ILi1EEESI_SI_EEESC_SE_Li256ELb0ELb1ELb0ELb0EEENS1_30DynamicPersistentTileSchedulerILi256ELi256ELb0ELb1ELb0EEEEEEEEEvNT_6ParamsE,@function
        .size           _ZN7cutlass13device_kernelIN5flash19enable_sm80_to_sm89INS1_16FlashAttnFwdSm80INS1_25CollectiveMainloopFwdSm80ILi8ELi1ELb1EN4cute5tupleIJNS5_1CILi128EEENS7_ILi64EEENS7_ILi256EEEEEELi256ENS_10bfloat16_tEfNS_4arch4Sm80ELb1ELb0ELb1ELb0ELb0ELb0ELb1ELb0EEENS1_21CollectiveEpilogueFwdINS6_IJS8_SA_S9_EEENS6_IJNS7_ILi1EEESI_SI_EEESC_SE_Li256ELb0ELb1ELb0ELb0EEENS1_30DynamicPersistentTileSchedulerILi256ELi256ELb0ELb1ELb0EEEEEEEEEvNT_6ParamsE,(.L_x_24 - _ZN7cutlass13device_kernelIN5flash19enable_sm80_to_sm89INS1_16FlashAttnFwdSm80INS1_25CollectiveMainloopFwdSm80ILi8ELi1ELb1EN4cute5tupleIJNS5_1CILi128EEENS7_ILi64EEENS7_ILi256EEEEEELi256ENS_10bfloat16_tEfNS_4arch4Sm80ELb1ELb0ELb1ELb0ELb0ELb0ELb1ELb0EEENS1_21CollectiveEpilogueFwdINS6_IJS8_SA_S9_EEENS6_IJNS7_ILi1EEESI_SI_EEESC_SE_Li256ELb0ELb1ELb0ELb0EEENS1_30DynamicPersistentTileSchedulerILi256ELi256ELb0ELb1ELb0EEEEEEEEEvNT_6ParamsE)
        .other          _ZN7cutlass13device_kernelIN5flash19enable_sm80_to_sm89INS1_16FlashAttnFwdSm80INS1_25CollectiveMainloopFwdSm80ILi8ELi1ELb1EN4cute5tupleIJNS5_1CILi128EEENS7_ILi64EEENS7_ILi256EEEEEELi256ENS_10bfloat16_tEfNS_4arch4Sm80ELb1ELb0ELb1ELb0ELb0ELb0ELb1ELb0EEENS1_21CollectiveEpilogueFwdINS6_IJS8_SA_S9_EEENS6_IJNS7_ILi1EEESI_SI_EEESC_SE_Li256ELb0ELb1ELb0ELb0EEENS1_30DynamicPersistentTileSchedulerILi256ELi256ELb0ELb1ELb0EEEEEEEEEvNT_6ParamsE,@"STO_CUDA_ENTRY STV_DEFAULT"
_ZN7cutlass13device_kernelIN5flash19enable_sm80_to_sm89INS1_16FlashAttnFwdSm80INS1_25CollectiveMainloopFwdSm80ILi8ELi1ELb1EN4cute5tupleIJNS5_1CILi128EEENS7_ILi64EEENS7_ILi256EEEEEELi256ENS_10bfloat16_tEfNS_4arch4Sm80ELb1ELb0ELb1ELb0ELb0ELb0ELb1ELb0EEENS1_21CollectiveEpilogueFwdINS6_IJS8_SA_S9_EEENS6_IJNS7_ILi1EEESI_SI_EEESC_SE_Li256ELb0ELb1ELb0ELb0EEENS1_30DynamicPersistentTileSchedulerILi256ELi256ELb0ELb1ELb0EEEEEEEEEvNT_6ParamsE:
[----:B------:R-:W-:Y:S01]  /*0000*/  LDC R1, c[0x0][0x37c] ;  /* 0x0000df00ff017b82 */ /* 0x000fe20000000800 */
[----:B------:R-:W-:Y:S05]  /*0010*/  EXIT ;  /* 0x000000000000794d */ /* 0x000fea0003800000 */
.L_x_6:
        /* <DEDUP_REMOVED lines=14> */
.L_x_24:


//--------------------- .text._ZN7cutlass13device_kernelIN5flash19enable_sm80_to_sm89INS1_16FlashAttnFwdSm80INS1_25CollectiveMainloopFwdSm80ILi8ELi1ELb1EN4cute5tupleIJNS5_1CILi128EEENS7_ILi64EEENS7_ILi256EEEEEELi256ENS_10bfloat16_tEfNS_4arch4Sm80ELb1ELb0ELb1ELb1ELb0ELb0ELb1ELb0EEENS1_21CollectiveEpilogueFwdINS6_IJS8_SA_S9_EEENS6_IJNS7_ILi1EEESI_SI_EEESC_SE_Li256ELb1ELb1ELb0ELb0EEENS1_19SingleTileSchedulerILb1ELb0ELb1ELi128EEEEEEEEEvNT_6ParamsE --------------------------
	.section	.text._ZN7cutlass13device_kernelIN5flash19enable_sm80_to_sm89INS1_16FlashAttnFwdSm80INS1_25CollectiveMainloopFwdSm80ILi8ELi1ELb1EN4cute5tupleIJNS5_1CILi128EEENS7_ILi64EEENS7_ILi256EEEEEELi256ENS_10bfloat16_tEfNS_4arch4Sm80ELb1ELb0ELb1ELb1ELb0ELb0ELb1ELb0EEENS1_21CollectiveEpilogueFwdINS6_IJS8_SA_S9_EEENS6_IJNS7_ILi1EEESI_SI_EEESC_SE_Li256ELb1ELb1ELb0ELb0EEENS1_19SingleTileSchedulerILb1ELb0ELb1ELi128EEEEEEEEEvNT_6ParamsE,"ax",@progbits
	.align	128
.text._ZN7cutlass13device_kernelIN5flash19enable_sm80_to_sm89INS1_16FlashAttnFwdSm80INS1_25CollectiveMainloopFwdSm80ILi8ELi1ELb1EN4cute5tupleIJNS5_1CILi128EEENS7_ILi64EEENS7_ILi256EEEEEELi256ENS_10bfloat16_tEfNS_4arch4Sm80ELb1ELb0ELb1ELb1ELb0ELb0ELb1ELb0EEENS1_21CollectiveEpilogueFwdINS6_IJS8_SA_S9_EEENS6_IJNS7_ILi1EEESI_SI_EEESC_SE_Li256ELb1ELb1ELb0ELb0EEENS1_19SingleTileSchedulerILb1ELb0ELb1ELi128EEEEEEEEEvNT_6ParamsE:
        .type           _ZN7cutlass13device_kernelIN5flash19enable_sm80_to_sm89INS1_16FlashAttnFwdSm80INS1_25CollectiveMainloopFwdSm80ILi8ELi1ELb1EN4cute5tupleIJNS5_1CILi128EEENS7_ILi64EEENS7_ILi256EEEEEELi256ENS_10bfloat16_tEfNS_4arch4Sm80ELb1ELb0ELb1ELb1ELb0ELb0ELb1ELb0EEENS1_21CollectiveEpilogueFwdINS6_IJS8_SA_S9_EEENS6_IJNS7_ILi1EEESI_SI_EEESC_SE_Li256ELb1ELb1ELb0ELb0EEENS1_19SingleTileSchedulerILb1ELb0ELb1ELi128EEEEEEEEEvNT_6ParamsE,@function
        .size           _ZN7cutlass13device_kernelIN5flash19enable_sm80_to_sm89INS1_16FlashAttnFwdSm80INS1_25CollectiveMainloopFwdSm80ILi8ELi1ELb1EN4cute5tupleIJNS5_1CILi128EEENS7_ILi64EEENS7_ILi256EEEEEELi256ENS_10bfloat16_tEfNS_4arch4Sm80ELb1ELb0ELb1ELb1ELb0ELb0ELb1ELb0EEENS1_21CollectiveEpilogueFwdINS6_IJS8_SA_S9_EEENS6_IJNS7_ILi1EEESI_SI_EEESC_SE_Li256ELb1ELb1ELb0ELb0EEENS1_19SingleTileSchedulerILb1ELb0ELb1ELi128EEEEEEEEEvNT_6ParamsE,(.L_x_25 - _ZN7cutlass13device_kernelIN5flash19enable_sm80_to_sm89INS1_16FlashAttnFwdSm80INS1_25CollectiveMainloopFwdSm80ILi8ELi1ELb1EN4cute5tupleIJNS5_1CILi128EEENS7_ILi64EEENS7_ILi256EEEEEELi256ENS_10bfloat16_tEfNS_4arch4Sm80ELb1ELb0ELb1ELb1ELb0ELb0ELb1ELb0EEENS1_21CollectiveEpilogueFwdINS6_IJS8_SA_S9_EEENS6_IJNS7_ILi1EEESI_SI_EEESC_SE_Li256ELb1ELb1ELb0ELb0EEENS1_19SingleTileSchedulerILb1ELb0ELb1ELi128EEEEEEEEEvNT_6ParamsE)
        .other          _ZN7cutlass13device_kernelIN5flash19enable_sm80_to_sm89INS1_16FlashAttnFwdSm80INS1_25CollectiveMainloopFwdSm80ILi8ELi1ELb1EN4cute5tupleIJNS5_1CILi128EEENS7_ILi64EEENS7_ILi256EEEEEELi256ENS_10bfloat16_tEfNS_4arch4Sm80ELb1ELb0ELb1ELb1ELb0ELb0ELb1ELb0EEENS1_21CollectiveEpilogueFwdINS6_IJS8_SA_S9_EEENS6_IJNS7_ILi1EEESI_SI_EEESC_SE_Li256ELb1ELb1ELb0ELb0EEENS1_19SingleTileSchedulerILb1ELb0ELb1ELi128EEEEEEEEEvNT_6ParamsE,@"STO_CUDA_ENTRY STV_DEFAULT"
_ZN7cutlass13device_kernelIN5flash19enable_sm80_to_sm89INS1_16FlashAttnFwdSm80INS1_25CollectiveMainloopFwdSm80ILi8ELi1ELb1EN4cute5tupleIJNS5_1CILi128EEENS7_ILi64EEENS7_ILi256EEEEEELi256ENS_10bfloat16_tEfNS_4arch4Sm80ELb1ELb0ELb1ELb1ELb0ELb0ELb1ELb0EEENS1_21CollectiveEpilogueFwdINS6_IJS8_SA_S9_EEENS6_IJNS7_ILi1EEESI_SI_EEESC_SE_Li256ELb1ELb1ELb0ELb0EEENS1_19SingleTileSchedulerILb1ELb0ELb1ELi128EEEEEEEEEvNT_6ParamsE:
[----:B------:R-:W-:Y:S01]  /*0000*/  LDC R1, c[0x0][0x37c] ;  /* 0x0000df00ff017b82 */ /* 0x000fe20000000800 */
[----:B------:R-:W-:Y:S05]  /*0010*/  EXIT ;  /* 0x000000000000794d */ /* 0x000fea0003800000 */
.L_x_7:
        /* <DEDUP_REMOVED lines=14> */
.L_x_25:


//--------------------- .text._ZN7cutlass13device_kernelIN5flash19enable_sm80_to_sm89INS1_16FlashAttnFwdSm80INS1_25CollectiveMainloopFwdSm80ILi8ELi1ELb0EN4cute5tupleIJNS5_1CILi128EEENS7_ILi32EEENS7_ILi256EEEEEELi256ENS_10bfloat16_tEfNS_4arch4Sm80ELb1ELb0ELb1ELb1ELb0ELb1ELb1ELb0EEENS1_21CollectiveEpilogueFwdINS6_IJS8_SA_S9_EEENS6_IJNS7_ILi1EEESI_SI_EEESC_SE_Li256ELb1ELb1ELb0ELb0EEENS1_19SingleTileSchedulerILb1ELb0ELb1ELi128EEEEEEEEEvNT_6ParamsE --------------------------
	.section	.text._ZN7cutlass13device_kernelIN5flash19enable_sm80_to_sm89INS1_16FlashAttnFwdSm80INS1_25CollectiveMainloopFwdSm80ILi8ELi1ELb0EN4cute5tupleIJNS5_1CILi128EEENS7_ILi32EEENS7_ILi256EEEEEELi256ENS_10bfloat16_tEfNS_4arch4Sm80ELb1ELb0ELb1ELb1ELb0ELb1ELb1ELb0EEENS1_21CollectiveEpilogueFwdINS6_IJS8_SA_S9_EEENS6_IJNS7_ILi1EEESI_SI_EEESC_SE_Li256ELb1ELb1ELb0ELb0EEENS1_19SingleTileSchedulerILb1ELb0ELb1ELi128EEEEEEEEEvNT_6ParamsE,"ax",@progbits
	.align	128
.text._ZN7cutlass13device_kernelIN5flash19enable_sm80_to_sm89INS1_16FlashAttnFwdSm80INS1_25CollectiveMainloopFwdSm80ILi8ELi1ELb0EN4cute5tupleIJNS5_1CILi128EEENS7_ILi32EEENS7_ILi256EEEEEELi256ENS_10bfloat16_tEfNS_4arch4Sm80ELb1ELb0ELb1ELb1ELb0ELb1ELb1ELb0EEENS1_21CollectiveEpilogueFwdINS6_IJS8_SA_S9_EEENS6_IJNS7_ILi1EEESI_SI_EEESC_SE_Li256ELb1ELb1ELb0ELb0EEENS1_19SingleTileSchedulerILb1ELb0ELb1ELi128EEEEEEEEEvNT_6ParamsE:
        .type           _ZN7cutlass13device_kernelIN5flash19enable_sm80_to_sm89INS1_16FlashAttnFwdSm80INS1_25CollectiveMainloopFwdSm80ILi8ELi1ELb0EN4cute5tupleIJNS5_1CILi128EEENS7_ILi32EEENS7_ILi256EEEEEELi256ENS_10bfloat16_tEfNS_4arch4Sm80ELb1ELb0ELb1ELb1ELb0ELb1ELb1ELb0EEENS1_21CollectiveEpilogueFwdINS6_IJS8_SA_S9_EEENS6_IJNS7_ILi1EEESI_SI_EEESC_SE_Li256ELb1ELb1ELb0ELb0EEENS1_19SingleTileSchedulerILb1ELb0ELb1ELi128EEEEEEEEEvNT_6ParamsE,@function
        .size           _ZN7cutlass13device_kernelIN5flash19enable_sm80_to_sm89INS1_16FlashAttnFwdSm80INS1_25CollectiveMainloopFwdSm80ILi8ELi1ELb0EN4cute5tupleIJNS5_1CILi128EEENS7_ILi32EEENS7_ILi256EEEEEELi256ENS_10bfloat16_tEfNS_4arch4Sm80ELb1ELb0ELb1ELb1ELb0ELb1ELb1ELb0EEENS1_21CollectiveEpilogueFwdINS6_IJS8_SA_S9_EEENS6_IJNS7_ILi1EEESI_SI_EEESC_SE_Li256ELb1ELb1ELb0ELb0EEENS1_19SingleTileSchedulerILb1ELb0ELb1ELi128EEEEEEEEEvNT_6ParamsE,(.L_x_26 - _ZN7cutlass13device_kernelIN5flash19enable_sm80_to_sm89INS1_16FlashAttnFwdSm80INS1_25CollectiveMainloopFwdSm80ILi8ELi1ELb0EN4cute5tupleIJNS5_1CILi128EEENS7_ILi32EEENS7_ILi256EEEEEELi256ENS_10bfloat16_tEfNS_4arch4Sm80ELb1ELb0ELb1ELb1ELb0ELb1ELb1ELb0EEENS1_21CollectiveEpilogueFwdINS6_IJS8_SA_S9_EEENS6_IJNS7_ILi1EEESI_SI_EEESC_SE_Li256ELb1ELb1ELb0ELb0EEENS1_19SingleTileSchedulerILb1ELb0ELb1ELi128EEEEEEEEEvNT_6ParamsE)
        .other          _ZN7cutlass13device_kernelIN5flash19enable_sm80_to_sm89INS1_16FlashAttnFwdSm80INS1_25CollectiveMainloopFwdSm80ILi8ELi1ELb0EN4cute5tupleIJNS5_1CILi128EEENS7_ILi32EEENS7_ILi256EEEEEELi256ENS_10bfloat16_tEfNS_4arch4Sm80ELb1ELb0ELb1ELb1ELb0ELb1ELb1ELb0EEENS1_21CollectiveEpilogueFwdINS6_IJS8_SA_S9_EEENS6_IJNS7_ILi1EEESI_SI_EEESC_SE_Li256ELb1ELb1ELb0ELb0EEENS1_19SingleTileSchedulerILb1ELb0ELb1ELi128EEEEEEEEEvNT_6ParamsE,@"STO_CUDA_ENTRY STV_DEFAULT"
_ZN7cutlass13device_kernelIN5flash19enable_sm80_to_sm89INS1_16FlashAttnFwdSm80INS1_25CollectiveMainloopFwdSm80ILi8ELi1ELb0EN4cute5tupleIJNS5_1CILi128EEENS7_ILi32EEENS7_ILi256EEEEEELi256ENS_10bfloat16_tEfNS_4arch4Sm80ELb1ELb0ELb1ELb1ELb0ELb1ELb1ELb0EEENS1_21CollectiveEpilogueFwdINS6_IJS8_SA_S9_EEENS6_IJNS7_ILi1EEESI_SI_EEESC_SE_Li256ELb1ELb1ELb0ELb0EEENS1_19SingleTileSchedulerILb1ELb0ELb1ELi128EEEEEEEEEvNT_6ParamsE:
[----:B------:R-:W-:Y:S01]  /*0000*/  LDC R1, c[0x0][0x37c] ;  /* 0x0000df00ff017b82 */ /* 0x000fe20000000800 */
[----:B------:R-:W-:Y:S05]  /*0010*/  EXIT ;  /* 0x000000000000794d */ /* 0x000fea0003800000 */
.L_x_8:
        /* <DEDUP_REMOVED lines=14> */
.L_x_26:


//--------------------- .text._ZN7cutlass13device_kernelIN5flash19enable_sm80_to_sm89INS1_16FlashAttnFwdSm80INS1_25CollectiveMainloopFwdSm80ILi8ELi1ELb0EN4cute5tupleIJNS5_1CILi128EEENS7_ILi96EEENS7_ILi256EEEEEELi256ENS_10bfloat16_tEfNS_4arch4Sm80ELb0ELb0ELb1ELb0ELb0ELb0ELb1ELb0EEENS1_21CollectiveEpilogueFwdINS6_IJS8_SA_S9_EEENS6_IJNS7_ILi1EEESI_SI_EEESC_SE_Li256ELb0ELb1ELb0ELb0EEENS1_19SingleTileSchedulerILb0ELb0ELb1ELi128EEEEEEEEEvNT_6ParamsE --------------------------
	.section	.text._ZN7cutlass13device_kernelIN5flash19enable_sm80_to_sm89INS1_16FlashAttnFwdSm80INS1_25CollectiveMainloopFwdSm80ILi8ELi1ELb0EN4cute5tupleIJNS5_1CILi128EEENS7_ILi96EEENS7_ILi256EEEEEELi256ENS_10bfloat16_tEfNS_4arch4Sm80ELb0ELb0ELb1ELb0ELb0ELb0ELb1ELb0EEENS1_21CollectiveEpilogueFwdINS6_IJS8_SA_S9_EEENS6_IJNS7_ILi1EEESI_SI_EEESC_SE_Li256ELb0ELb1ELb0ELb0EEENS1_19SingleTileSchedulerILb0ELb0ELb1ELi128EEEEEEEEEvNT_6ParamsE,"ax",@progbits
	.align	128
.text._ZN7cutlass13device_kernelIN5flash19enable_sm80_to_sm89INS1_16FlashAttnFwdSm80INS1_25CollectiveMainloopFwdSm80ILi8ELi1ELb0EN4cute5tupleIJNS5_1CILi128EEENS7_ILi96EEENS7_ILi256EEEEEELi256ENS_10bfloat16_tEfNS_4arch4Sm80ELb0ELb0ELb1ELb0ELb0ELb0ELb1ELb0EEENS1_21CollectiveEpilogueFwdINS6_IJS8_SA_S9_EEENS6_IJNS7_ILi1EEESI_SI_EEESC_SE_Li256ELb0ELb1ELb0ELb0EEENS1_19SingleTileSchedulerILb0ELb0ELb1ELi128EEEEEEEEEvNT_6ParamsE:
        .type           _ZN7cutlass13device_kernelIN5flash19enable_sm80_to_sm89INS1_16FlashAttnFwdSm80INS1_25CollectiveMainloopFwdSm80ILi8ELi1ELb0EN4cute5tupleIJNS5_1CILi128EEENS7_ILi96EEENS7_ILi256EEEEEELi256ENS_10bfloat16_tEfNS_4arch4Sm80ELb0ELb0ELb1ELb0ELb0ELb0ELb1ELb0EEENS1_21CollectiveEpilogueFwdINS6_IJS8_SA_S9_EEENS6_IJNS7_ILi1EEESI_SI_EEESC_SE_Li256ELb0ELb1ELb0ELb0EEENS1_19SingleTileSchedulerILb0ELb0ELb1ELi128EEEEEEEEEvNT_6ParamsE,@function
        .size           _ZN7cutlass13device_kernelIN5flash19enable_sm80_to_sm89INS1_16FlashAttnFwdSm80INS1_25CollectiveMainloopFwdSm80ILi8ELi1ELb0EN4cute5tupleIJNS5_1CILi128EEENS7_ILi96EEENS7_ILi256EEEEEELi256ENS_10bfloat16_tEfNS_4arch4Sm80ELb0ELb0ELb1ELb0ELb0ELb0ELb1ELb0EEENS1_21CollectiveEpilogueFwdINS6_IJS8_SA_S9_EEENS6_IJNS7_ILi1EEESI_SI_EEESC_SE_Li256ELb0ELb1ELb0ELb0EEENS1_19SingleTileSchedulerILb0ELb0ELb1ELi128EEEEEEEEEvNT_6ParamsE,(.L_x_27 - _ZN7cutlass13device_kernelIN5flash19enable_sm80_to_sm89INS1_16FlashAttnFwdSm80INS1_25CollectiveMainloopFwdSm80ILi8ELi1ELb0EN4cute5tupleIJNS5_1CILi128EEENS7_ILi96EEENS7_ILi256EEEEEELi256ENS_10bfloat16_tEfNS_4arch4Sm80ELb0ELb0ELb1ELb0ELb0ELb0ELb1ELb0EEENS1_21CollectiveEpilogueFwdINS6_IJS8_SA_S9_EEENS6_IJNS7_ILi1EEESI_SI_EEESC_SE_Li256ELb0ELb1ELb0ELb0EEENS1_19SingleTileSchedulerILb0ELb0ELb1ELi128EEEEEEEEEvNT_6ParamsE)
        .other          _ZN7cutlass13device_kernelIN5flash19enable_sm80_to_sm89INS1_16FlashAttnFwdSm80INS1_25CollectiveMainloopFwdSm80ILi8ELi1ELb0EN4cute5tupleIJNS5_1CILi128EEENS7_ILi96EEENS7_ILi256EEEEEELi256ENS_10bfloat16_tEfNS_4arch4Sm80ELb0ELb0ELb1ELb0ELb0ELb0ELb1ELb0EEENS1_21CollectiveEpilogueFwdINS6_IJS8_SA_S9_EEENS6_IJNS7_ILi1EEESI_SI_EEESC_SE_Li256ELb0ELb1ELb0ELb0EEENS1_19SingleTileSchedulerILb0ELb0ELb1ELi128EEEEEEEEEvNT_6ParamsE,@"STO_CUDA_ENTRY STV_DEFAULT"
_ZN7cutlass13device_kernelIN5flash19enable_sm80_to_sm89INS1_16FlashAttnFwdSm80INS1_25CollectiveMainloopFwdSm80ILi8ELi1ELb0EN4cute5tupleIJNS5_1CILi128EEENS7_ILi96EEENS7_ILi256EEEEEELi256ENS_10bfloat16_tEfNS_4arch4Sm80ELb0ELb0ELb1ELb0ELb0ELb0ELb1ELb0EEENS1_21CollectiveEpilogueFwdINS6_IJS8_SA_S9_EEENS6_IJNS7_ILi1EEESI_SI_EEESC_SE_Li256ELb0ELb1ELb0ELb0EEENS1_19SingleTileSchedulerILb0ELb0ELb1ELi128EEEEEEEEEvNT_6ParamsE:
[----:B------:R-:W-:Y:S01]  /*0000*/  LDC R1, c[0x0][0x37c] ;  /* 0x0000df00ff017b82 */ /* 0x000fe20000000800 */
[----:B------:R-:W-:Y:S05]  /*0010*/  EXIT ;  /* 0x000000000000794d */ /* 0x000fea0003800000 */
.L_x_9:
        /* <DEDUP_REMOVED lines=14> */
.L_x_27:


//--------------------- .text._ZN7cutlass13device_kernelIN5flash19enable_sm80_to_sm89INS1_16FlashAttnFwdSm80INS1_25CollectiveMainloopFwdSm80ILi8ELi1ELb0EN4cute5tupleIJNS5_1CILi128EEENS7_ILi96EEENS7_ILi256EEEEEELi256ENS_10bfloat16_tEfNS_4arch4Sm80ELb0ELb0ELb1ELb1ELb0ELb0ELb1ELb0EEENS1_21CollectiveEpilogueFwdINS6_IJS8_SA_S9_EEENS6_IJNS7_ILi1EEESI_SI_EEESC_SE_Li256ELb1ELb1ELb0ELb0EEENS1_19SingleTileSchedulerILb1ELb0ELb1ELi128EEEEEEEEEvNT_6ParamsE --------------------------
	.section	.text._ZN7cutlass13device_kernelIN5flash19enable_sm80_to_sm89INS1_16FlashAttnFwdSm80INS1_25CollectiveMainloopFwdSm80ILi8ELi1ELb0EN4cute5tupleIJNS5_1CILi128EEENS7_ILi96EEENS7_ILi256EEEEEELi256ENS_10bfloat16_tEfNS_4arch4Sm80ELb0ELb0ELb1ELb1ELb0ELb0ELb1ELb0EEENS1_21CollectiveEpilogueFwdINS6_IJS8_SA_S9_EEENS6_IJNS7_ILi1EEESI_SI_EEESC_SE_Li256ELb1ELb1ELb0ELb0EEENS1_19SingleTileSchedulerILb1ELb0ELb1ELi128EEEEEEEEEvNT_6ParamsE,"ax",@progbits
	.align	128
.text._ZN7cutlass13device_kernelIN5flash19enable_sm80_to_sm89INS1_16FlashAttnFwdSm80INS1_25CollectiveMainloopFwdSm80ILi8ELi1ELb0EN4cute5tupleIJNS5_1CILi128EEENS7_ILi96EEENS7_ILi256EEEEEELi256ENS_10bfloat16_tEfNS_4arch4Sm80ELb0ELb0ELb1ELb1ELb0ELb0ELb1ELb0EEENS1_21CollectiveEpilogueFwdINS6_IJS8_SA_S9_EEENS6_IJNS7_ILi1EEESI_SI_EEESC_SE_Li256ELb1ELb1ELb0ELb0EEENS1_19SingleTileSchedulerILb1ELb0ELb1ELi128EEEEEEEEEvNT_6ParamsE:
        .type           _ZN7cutlass13device_kernelIN5flash19enable_sm80_to_sm89INS1_16FlashAttnFwdSm80INS1_25CollectiveMainloopFwdSm80ILi8ELi1ELb0EN4cute5tupleIJNS5_1CILi128EEENS7_ILi96EEENS7_ILi256EEEEEELi256ENS_10bfloat16_tEfNS_4arch4Sm80ELb0ELb0ELb1ELb1ELb0ELb0ELb1ELb0EEENS1_21CollectiveEpilogueFwdINS6_IJS8_SA_S9_EEENS6_IJNS7_ILi1EEESI_SI_EEESC_SE_Li256ELb1ELb1ELb0ELb0EEENS1_19SingleTileSchedulerILb1ELb0ELb1ELi128EEEEEEEEEvNT_6ParamsE,@function
        .size           _ZN7cutlass13device_kernelIN5flash19enable_sm80_to_sm89INS1_16FlashAttnFwdSm80INS1_25CollectiveMainloopFwdSm80ILi8ELi1ELb0EN4cute5tupleIJNS5_1CILi128EEENS7_ILi96EEENS7_ILi256EEEEEELi256ENS_10bfloat16_tEfNS_4arch4Sm80ELb0ELb0ELb1ELb1ELb0ELb0ELb1ELb0EEENS1_21CollectiveEpilogueFwdINS6_IJS8_SA_S9_EEENS6_IJNS7_ILi1EEESI_SI_EEESC_SE_Li256ELb1ELb1ELb0ELb0EEENS1_19SingleTileSchedulerILb1ELb0ELb1ELi128EEEEEEEEEvNT_6ParamsE,(.L_x_28 - _ZN7cutlass13device_kernelIN5flash19enable_sm80_to_sm89INS1_16FlashAttnFwdSm80INS1_25CollectiveMainloopFwdSm80ILi8ELi1ELb0EN4cute5tupleIJNS5_1CILi128EEENS7_ILi96EEENS7_ILi256EEEEEELi256ENS_10bfloat16_tEfNS_4arch4Sm80ELb0ELb0ELb1ELb1ELb0ELb0ELb1ELb0EEENS1_21CollectiveEpilogueFwdINS6_IJS8_SA_S9_EEENS6_IJNS7_ILi1EEESI_SI_EEESC_SE_Li256ELb1ELb1ELb0ELb0EEENS1_19SingleTileSchedulerILb1ELb0ELb1ELi128EEEEEEEEEvNT_6ParamsE)
        .other          _ZN7cutlass13device_kernelIN5flash19enable_sm80_to_sm89INS1_16FlashAttnFwdSm80INS1_25CollectiveMainloopFwdSm80ILi8ELi1ELb0EN4cute5tupleIJNS5_1CILi128EEENS7_ILi96EEENS7_ILi256EEEEEELi256ENS_10bfloat16_tEfNS_4arch4Sm80ELb0ELb0ELb1ELb1ELb0ELb0ELb1ELb0EEENS1_21CollectiveEpilogueFwdINS6_IJS8_SA_S9_EEENS6_IJNS7_ILi1EEESI_SI_EEESC_SE_Li256ELb1ELb1ELb0ELb0EEENS1_19SingleTileSchedulerILb1ELb0ELb1ELi128EEEEEEEEEvNT_6ParamsE,@"STO_CUDA_ENTRY STV_DEFAULT"
_ZN7cutlass13device_kernelIN5flash19enable_sm80_to_sm89INS1_16FlashAttnFwdSm80INS1_25CollectiveMainloopFwdSm80ILi8ELi1ELb0EN4cute5tupleIJNS5_1CILi128EEENS7_ILi96EEENS7_ILi256EEEEEELi256ENS_10bfloat16_tEfNS_4arch4Sm80ELb0ELb0ELb1ELb1ELb0ELb0ELb1ELb0EEENS1_21CollectiveEpilogueFwdINS6_IJS8_SA_S9_EEENS6_IJNS7_ILi1EEESI_SI_EEESC_SE_Li256ELb1ELb1ELb0ELb0EEENS1_19SingleTileSchedulerILb1ELb0ELb1ELi128EEEEEEEEEvNT_6ParamsE:
[----:B------:R-:W-:Y:S01]  /*0000*/  LDC R1, c[0x0][0x37c] ;  /* 0x0000df00ff017b82 */ /* 0x000fe20000000800 */
[----:B------:R-:W-:Y:S05]  /*0010*/  EXIT ;  /* 0x000000000000794d */ /* 0x000fea0003800000 */
.L_x_10:
        /* <DEDUP_REMOVED lines=14> */
.L_x_28:


//--------------------- .text._ZN7cutlass13device_kernelIN5flash19enable_sm80_to_sm89INS1_16FlashAttnFwdSm80INS1_25CollectiveMainloopFwdSm80ILi8ELi1ELb0EN4cute5tupleIJNS5_1CILi128EEENS7_ILi48EEENS7_ILi256EEEEEELi256ENS_10bfloat16_tEfNS_4arch4Sm80ELb0ELb0ELb1ELb1ELb0ELb1ELb1ELb0EEENS1_21CollectiveEpilogueFwdINS6_IJS8_SA_S9_EEENS6_IJNS7_ILi1EEESI_SI_EEESC_SE_Li256ELb1ELb1ELb0ELb0EEENS1_19SingleTileSchedulerILb1ELb0ELb1ELi128EEEEEEEEEvNT_6ParamsE --------------------------
	.section	.text._ZN7cutlass13device_kernelIN5flash19enable_sm80_to_sm89INS1_16FlashAttnFwdSm80INS1_25CollectiveMainloopFwdSm80ILi8ELi1ELb0EN4cute5tupleIJNS5_1CILi128EEENS7_ILi48EEENS7_ILi256EEEEEELi256ENS_10bfloat16_tEfNS_4arch4Sm80ELb0ELb0ELb1ELb1ELb0ELb1ELb1ELb0EEENS1_21CollectiveEpilogueFwdINS6_IJS8_SA_S9_EEENS6_IJNS7_ILi1EEESI_SI_EEESC_SE_Li256ELb1ELb1ELb0ELb0EEENS1_19SingleTileSchedulerILb1ELb0ELb1ELi128EEEEEEEEEvNT_6ParamsE,"ax",@progbits
	.align	128
.text._ZN7cutlass13device_kernelIN5flash19enable_sm80_to_sm89INS1_16FlashAttnFwdSm80INS1_25CollectiveMainloopFwdSm80ILi8ELi1ELb0EN4cute5tupleIJNS5_1CILi128EEENS7_ILi48EEENS7_ILi256EEEEEELi256ENS_10bfloat16_tEfNS_4arch4Sm80ELb0ELb0ELb1ELb1ELb0ELb1ELb1ELb0EEENS1_21CollectiveEpilogueFwdINS6_IJS8_SA_S9_EEENS6_IJNS7_ILi1EEESI_SI_EEESC_SE_Li256ELb1ELb1ELb0ELb0EEENS1_19SingleTileSchedulerILb1ELb0ELb1ELi128EEEEEEEEEvNT_6ParamsE:
        .type           _ZN7cutlass13device_kernelIN5flash19enable_sm80_to_sm89INS1_16FlashAttnFwdSm80INS1_25CollectiveMainloopFwdSm80ILi8ELi1ELb0EN4cute5tupleIJNS5_1CILi128EEENS7_ILi48EEENS7_ILi256EEEEEELi256ENS_10bfloat16_tEfNS_4arch4Sm80ELb0ELb0ELb1ELb1ELb0ELb1ELb1ELb0EEENS1_21CollectiveEpilogueFwdINS6_IJS8_SA_S9_EEENS6_IJNS7_ILi1EEESI_SI_EEESC_SE_Li256ELb1ELb1ELb0ELb0EEENS1_19SingleTileSchedulerILb1ELb0ELb1ELi128EEEEEEEEEvNT_6ParamsE,@function
        .size           _ZN7cutlass13device_kernelIN5flash19enable_sm80_to_sm89INS1_16FlashAttnFwdSm80INS1_25CollectiveMainloopFwdSm80ILi8ELi1ELb0EN4cute5tupleIJNS5_1CILi128EEENS7_ILi48EEENS7_ILi256EEEEEELi256ENS_10bfloat16_tEfNS_4arch4Sm80ELb0ELb0ELb1ELb1ELb0ELb1ELb1ELb0EEENS1_21CollectiveEpilogueFwdINS6_IJS8_SA_S9_EEENS6_IJNS7_ILi1EEESI_SI_EEESC_SE_Li256ELb1ELb1ELb0ELb0EEENS1_19SingleTileSchedulerILb1ELb0ELb1ELi128EEEEEEEEEvNT_6ParamsE,(.L_x_29 - _ZN7cutlass13device_kernelIN5flash19enable_sm80_to_sm89INS1_16FlashAttnFwdSm80INS1_25CollectiveMainloopFwdSm80ILi8ELi1ELb0EN4cute5tupleIJNS5_1CILi128EEENS7_ILi48EEENS7_ILi256EEEEEELi256ENS_10bfloat16_tEfNS_4arch4Sm80ELb0ELb0ELb1ELb1ELb0ELb1ELb1ELb0EEENS1_21CollectiveEpilogueFwdINS6_IJS8_SA_S9_EEENS6_IJNS7_ILi1EEESI_SI_EEESC_SE_Li256ELb1ELb1ELb0ELb0EEENS1_19SingleTileSchedulerILb1ELb0ELb1ELi128EEEEEEEEEvNT_6ParamsE)
        .other          _ZN7cutlass13device_kernelIN5flash19enable_sm80_to_sm89INS1_16FlashAttnFwdSm80INS1_25CollectiveMainloopFwdSm80ILi8ELi1ELb0EN4cute5tupleIJNS5_1CILi128EEENS7_ILi48EEENS7_ILi256EEEEEELi256ENS_10bfloat16_tEfNS_4arch4Sm80ELb0ELb0ELb1ELb1ELb0ELb1ELb1ELb0EEENS1_21CollectiveEpilogueFwdINS6_IJS8_SA_S9_EEENS6_IJNS7_ILi1EEESI_SI_EEESC_SE_Li256ELb1ELb1ELb0ELb0EEENS1_19SingleTileSchedulerILb1ELb0ELb1ELi128EEEEEEEEEvNT_6ParamsE,@"STO_CUDA_ENTRY STV_DEFAULT"
_ZN7cutlass13device_kernelIN5flash19enable_sm80_to_sm89INS1_16FlashAttnFwdSm80INS1_25CollectiveMainloopFwdSm80ILi8ELi1ELb0EN4cute5tupleIJNS5_1CILi128EEENS7_ILi48EEENS7_ILi256EEEEEELi256ENS_10bfloat16_tEfNS_4arch4Sm80ELb0ELb0ELb1ELb1ELb0ELb1ELb1ELb0EEENS1_21CollectiveEpilogueFwdINS6_IJS8_SA_S9_EEENS6_IJNS7_ILi1EEESI_SI_EEESC_SE_Li256ELb1ELb1ELb0ELb0EEENS1_19SingleTileSchedulerILb1ELb0ELb1ELi128EEEEEEEEEvNT_6ParamsE:
[----:B------:R-:W-:Y:S01]  /*0000*/  LDC R1, c[0x0][0x37c] ;  /* 0x0000df00ff017b82 */ /* 0x000fe20000000800 */
[----:B------:R-:W-:Y:S05]  /*0010*/  EXIT ;  /* 0x000000000000794d */ /* 0x000fea0003800000 */
.L_x_11:
        /* <DEDUP_REMOVED lines=14> */
.L_x_29:


//--------------------- .text._ZN7cutlass13device_kernelIN5flash19enable_sm80_to_sm89INS1_16FlashAttnFwdSm80INS1_25CollectiveMainloopFwdSm80ILi8ELi1ELb0EN4cute5tupleIJNS5_1CILi128EEENS7_ILi64EEENS7_ILi256EEEEEELi256ENS_10bfloat16_tEfNS_4arch4Sm80ELb0ELb1ELb1ELb0ELb0ELb0ELb1ELb0EEENS1_21CollectiveEpilogueFwdINS6_IJS8_SA_S9_EEENS6_IJNS7_ILi1EEESI_SI_EEESC_SE_Li256ELb0ELb1ELb0ELb0EEENS1_19SingleTileSchedulerILb0ELb0ELb1ELi128EEEEEEEEEvNT_6ParamsE --------------------------
	.section	.text._ZN7cutlass13device_kernelIN5flash19enable_sm80_to_sm89INS1_16FlashAttnFwdSm80INS1_25CollectiveMainloopFwdSm80ILi8ELi1ELb0EN4cute5tupleIJNS5_1CILi128EEENS7_ILi64EEENS7_ILi256EEEEEELi256ENS_10bfloat16_tEfNS_4arch4Sm80ELb0ELb1ELb1ELb0ELb0ELb0ELb1ELb0EEENS1_21CollectiveEpilogueFwdINS6_IJS8_SA_S9_EEENS6_IJNS7_ILi1EEESI_SI_EEESC_SE_Li256ELb0ELb1ELb0ELb0EEENS1_19SingleTileSchedulerILb0ELb0ELb1ELi128EEEEEEEEEvNT_6ParamsE,"ax",@progbits
	.align	128
.text._ZN7cutlass13device_kernelIN5flash19enable_sm80_to_sm89INS1_16FlashAttnFwdSm80INS1_25CollectiveMainloopFwdSm80ILi8ELi1ELb0EN4cute5tupleIJNS5_1CILi128EEENS7_ILi64EEENS7_ILi256EEEEEELi256ENS_10bfloat16_tEfNS_4arch4Sm80ELb0ELb1ELb1ELb0ELb0ELb0ELb1ELb0EEENS1_21CollectiveEpilogueFwdINS6_IJS8_SA_S9_EEENS6_IJNS7_ILi1EEESI_SI_EEESC_SE_Li256ELb0ELb1ELb0ELb0EEENS1_19SingleTileSchedulerILb0ELb0ELb1ELi128EEEEEEEEEvNT_6ParamsE:
        .type           _ZN7cutlass13device_kernelIN5flash19enable_sm80_to_sm89INS1_16FlashAttnFwdSm80INS1_25CollectiveMainloopFwdSm80ILi8ELi1ELb0EN4cute5tupleIJNS5_1CILi128EEENS7_ILi64EEENS7_ILi256EEEEEELi256ENS_10bfloat16_tEfNS_4arch4Sm80ELb0ELb1ELb1ELb0ELb0ELb0ELb1ELb0EEENS1_21CollectiveEpilogueFwdINS6_IJS8_SA_S9_EEENS6_IJNS7_ILi1EEESI_SI_EEESC_SE_Li256ELb0ELb1ELb0ELb0EEENS1_19SingleTileSchedulerILb0ELb0ELb1ELi128EEEEEEEEEvNT_6ParamsE,@function
        .size           _ZN7cutlass13device_kernelIN5flash19enable_sm80_to_sm89INS1_16FlashAttnFwdSm80INS1_25CollectiveMainloopFwdSm80ILi8ELi1ELb0EN4cute5tupleIJNS5_1CILi128EEENS7_ILi64EEENS7_ILi256EEEEEELi256ENS_10bfloat16_tEfNS_4arch4Sm80ELb0ELb1ELb1ELb0ELb0ELb0ELb1ELb0EEENS1_21CollectiveEpilogueFwdINS6_IJS8_SA_S9_EEENS6_IJNS7_ILi1EEESI_SI_EEESC_SE_Li256ELb0ELb1ELb0ELb0EEENS1_19SingleTileSchedulerILb0ELb0ELb1ELi128EEEEEEEEEvNT_6ParamsE,(.L_x_30 - _ZN7cutlass13device_kernelIN5flash19enable_sm80_to_sm89INS1_16FlashAttnFwdSm80INS1_25CollectiveMainloopFwdSm80ILi8ELi1ELb0EN4cute5tupleIJNS5_1CILi128EEENS7_ILi64EEENS7_ILi256EEEEEELi256ENS_10bfloat16_tEfNS_4arch4Sm80ELb0ELb1ELb1ELb0ELb0ELb0ELb1ELb0EEENS1_21CollectiveEpilogueFwdINS6_IJS8_SA_S9_EEENS6_IJNS7_ILi1EEESI_SI_EEESC_SE_Li256ELb0ELb1ELb0ELb0EEENS1_19SingleTileSchedulerILb0ELb0ELb1ELi128EEEEEEEEEvNT_6ParamsE)
        .other          _ZN7cutlass13device_kernelIN5flash19enable_sm80_to_sm89INS1_16FlashAttnFwdSm80INS1_25CollectiveMainloopFwdSm80ILi8ELi1ELb0EN4cute5tupleIJNS5_1CILi128EEENS7_ILi64EEENS7_ILi256EEEEEELi256ENS_10bfloat16_tEfNS_4arch4Sm80ELb0ELb1ELb1ELb0ELb0ELb0ELb1ELb0EEENS1_21CollectiveEpilogueFwdINS6_IJS8_SA_S9_EEENS6_IJNS7_ILi1EEESI_SI_EEESC_SE_Li256ELb0ELb1ELb0ELb0EEENS1_19SingleTileSchedulerILb0ELb0ELb1ELi128EEEEEEEEEvNT_6ParamsE,@"STO_CUDA_ENTRY STV_DEFAULT"
_ZN7cutlass13device_kernelIN5flash19enable_sm80_to_sm89INS1_16FlashAttnFwdSm80INS1_25CollectiveMainloopFwdSm80ILi8ELi1ELb0EN4cute5tupleIJNS5_1CILi128EEENS7_ILi64EEENS7_ILi256EEEEEELi256ENS_10bfloat16_tEfNS_4arch4Sm80ELb0ELb1ELb1ELb0ELb0ELb0ELb1ELb0EEENS1_21CollectiveEpilogueFwdINS6_IJS8_SA_S9_EEENS6_IJNS7_ILi1EEESI_SI_EEESC_SE_Li256ELb0ELb1ELb0ELb0EEENS1_19SingleTileSchedulerILb0ELb0ELb1ELi128EEEEEEEEEvNT_6ParamsE:
[----:B------:R-:W-:Y:S01]  /*0000*/  LDC R1, c[0x0][0x37c] ;  /* 0x0000df00ff017b82 */ /* 0x000fe20000000800 */
[----:B------:R-:W-:Y:S05]  /*0010*/  EXIT ;  /* 0x000000000000794d */ /* 0x000fea0003800000 */
.L_x_12:
        /* <DEDUP_REMOVED lines=14> */
.L_x_30:


//--------------------- .text._ZN7cutlass13device_kernelIN5flash19enable_sm80_to_sm89INS1_16FlashAttnFwdSm80INS1_25CollectiveMainloopFwdSm80ILi8ELi1ELb0EN4cute5tupleIJNS5_1CILi128EEENS7_ILi64EEENS7_ILi256EEEEEELi256ENS_10bfloat16_tEfNS_4arch4Sm80ELb0ELb1ELb1ELb1ELb0ELb0ELb1ELb0EEENS1_21CollectiveEpilogueFwdINS6_IJS8_SA_S9_EEENS6_IJNS7_ILi1EEESI_SI_EEESC_SE_Li256ELb1ELb1ELb0ELb0EEENS1_19SingleTileSchedulerILb1ELb0ELb1ELi128EEEEEEEEEvNT_6ParamsE --------------------------
	.section	.text._ZN7cutlass13device_kernelIN5flash19enable_sm80_to_sm89INS1_16FlashAttnFwdSm80INS1_25CollectiveMainloopFwdSm80ILi8ELi1ELb0EN4cute5tupleIJNS5_1CILi128EEENS7_ILi64EEENS7_ILi256EEEEEELi256ENS_10bfloat16_tEfNS_4arch4Sm80ELb0ELb1ELb1ELb1ELb0ELb0ELb1ELb0EEENS1_21CollectiveEpilogueFwdINS6_IJS8_SA_S9_EEENS6_IJNS7_ILi1EEESI_SI_EEESC_SE_Li256ELb1ELb1ELb0ELb0EEENS1_19SingleTileSchedulerILb1ELb0ELb1ELi128EEEEEEEEEvNT_6ParamsE,"ax",@progbits
	.align	128
.text._ZN7cutlass13device_kernelIN5flash19enable_sm80_to_sm89INS1_16FlashAttnFwdSm80INS1_25CollectiveMainloopFwdSm80ILi8ELi1ELb0EN4cute5tupleIJNS5_1CILi128EEENS7_ILi64EEENS7_ILi256EEEEEELi256ENS_10bfloat16_tEfNS_4arch4Sm80ELb0ELb1ELb1ELb1ELb0ELb0ELb1ELb0EEENS1_21CollectiveEpilogueFwdINS6_IJS8_SA_S9_EEENS6_IJNS7_ILi1EEESI_SI_EEESC_SE_Li256ELb1ELb1ELb0ELb0EEENS1_19SingleTileSchedulerILb1ELb0ELb1ELi128EEEEEEEEEvNT_6ParamsE:
        .type           _ZN7cutlass13device_kernelIN5flash19enable_sm80_to_sm89INS1_16FlashAttnFwdSm80INS1_25CollectiveMainloopFwdSm80ILi8ELi1ELb0EN4cute5tupleIJNS5_1CILi128EEENS7_ILi64EEENS7_ILi256EEEEEELi256ENS_10bfloat16_tEfNS_4arch4Sm80ELb0ELb1ELb1ELb1ELb0ELb0ELb1ELb0EEENS1_21CollectiveEpilogueFwdINS6_IJS8_SA_S9_EEENS6_IJNS7_ILi1EEESI_SI_EEESC_SE_Li256ELb1ELb1ELb0ELb0EEENS1_19SingleTileSchedulerILb1ELb0ELb1ELi128EEEEEEEEEvNT_6ParamsE,@function
        .size           _ZN7cutlass13device_kernelIN5flash19enable_sm80_to_sm89INS1_16FlashAttnFwdSm80INS1_25CollectiveMainloopFwdSm80ILi8ELi1ELb0EN4cute5tupleIJNS5_1CILi128EEENS7_ILi64EEENS7_ILi256EEEEEELi256ENS_10bfloat16_tEfNS_4arch4Sm80ELb0ELb1ELb1ELb1ELb0ELb0ELb1ELb0EEENS1_21CollectiveEpilogueFwdINS6_IJS8_SA_S9_EEENS6_IJNS7_ILi1EEESI_SI_EEESC_SE_Li256ELb1ELb1ELb0ELb0EEENS1_19SingleTileSchedulerILb1ELb0ELb1ELi128EEEEEEEEEvNT_6ParamsE,(.L_x_31 - _ZN7cutlass13device_kernelIN5flash19enable_sm80_to_sm89INS1_16FlashAttnFwdSm80INS1_25CollectiveMainloopFwdSm80ILi8ELi1ELb0EN4cute5tupleIJNS5_1CILi128EEENS7_ILi64EEENS7_ILi256EEEEEELi256ENS_10bfloat16_tEfNS_4arch4Sm80ELb0ELb1ELb1ELb1ELb0ELb0ELb1ELb0EEENS1_21CollectiveEpilogueFwdINS6_IJS8_SA_S9_EEENS6_IJNS7_ILi1EEESI_SI_EEESC_SE_Li256ELb1ELb1ELb0ELb0EEENS1_19SingleTileSchedulerILb1ELb0ELb1ELi128EEEEEEEEEvNT_6ParamsE)
        .other          _ZN7cutlass13device_kernelIN5flash19enable_sm80_to_sm89INS1_16FlashAttnFwdSm80INS1_25CollectiveMainloopFwdSm80ILi8ELi1ELb0EN4cute5tupleIJNS5_1CILi128EEENS7_ILi64EEENS7_ILi256EEEEEELi256ENS_10bfloat16_tEfNS_4arch4Sm80ELb0ELb1ELb1ELb1ELb0ELb0ELb1ELb0EEENS1_21CollectiveEpilogueFwdINS6_IJS8_SA_S9_EEENS6_IJNS7_ILi1EEESI_SI_EEESC_SE_Li256ELb1ELb1ELb0ELb0EEENS1_19SingleTileSchedulerILb1ELb0ELb1ELi128EEEEEEEEEvNT_6ParamsE,@"STO_CUDA_ENTRY STV_DEFAULT"
_ZN7cutlass13device_kernelIN5flash19enable_sm80_to_sm89INS1_16FlashAttnFwdSm80INS1_25CollectiveMainloopFwdSm80ILi8ELi1ELb0EN4cute5tupleIJNS5_1CILi128EEENS7_ILi64EEENS7_ILi256EEEEEELi256ENS_10bfloat16_tEfNS_4arch4Sm80ELb0ELb1ELb1ELb1ELb0ELb0ELb1ELb0EEENS1_21CollectiveEpilogueFwdINS6_IJS8_SA_S9_EEENS6_IJNS7_ILi1EEESI_SI_EEESC_SE_Li256ELb1ELb1ELb0ELb0EEENS1_19SingleTileSchedulerILb1ELb0ELb1ELi128EEEEEEEEEvNT_6ParamsE:
[----:B------:R-:W-:Y:S01]  /*0000*/  LDC R1, c[0x0][0x37c] ;  /* 0x0000df00ff017b82 */ /* 0x000fe20000000800 */
[----:B------:R-:W-:Y:S05]  /*0010*/  EXIT ;  /* 0x000000000000794d */ /* 0x000fea0003800000 */
.L_x_13:
        /* <DEDUP_REMOVED lines=14> */
.L_x_31:


//--------------------- .text._ZN7cutlass13device_kernelIN5flash19enable_sm80_to_sm89INS1_16FlashAttnFwdSm80INS1_25CollectiveMainloopFwdSm80ILi8ELi1ELb0EN4cute5tupleIJNS5_1CILi128EEENS7_ILi48EEENS7_ILi256EEEEEELi256ENS_10bfloat16_tEfNS_4arch4Sm80ELb0ELb1ELb1ELb1ELb0ELb1ELb1ELb0EEENS1_21CollectiveEpilogueFwdINS6_IJS8_SA_S9_EEENS6_IJNS7_ILi1EEESI_SI_EEESC_SE_Li256ELb1ELb1ELb0ELb0EEENS1_19SingleTileSchedulerILb1ELb0ELb1ELi128EEEEEEEEEvNT_6ParamsE --------------------------
	.section	.text._ZN7cutlass13device_kernelIN5flash19enable_sm80_to_sm89INS1_16FlashAttnFwdSm80INS1_25CollectiveMainloopFwdSm80ILi8ELi1ELb0EN4cute5tupleIJNS5_1CILi128EEENS7_ILi48EEENS7_ILi256EEEEEELi256ENS_10bfloat16_tEfNS_4arch4Sm80ELb0ELb1ELb1ELb1ELb0ELb1ELb1ELb0EEENS1_21CollectiveEpilogueFwdINS6_IJS8_SA_S9_EEENS6_IJNS7_ILi1EEESI_SI_EEESC_SE_Li256ELb1ELb1ELb0ELb0EEENS1_19SingleTileSchedulerILb1ELb0ELb1ELi128EEEEEEEEEvNT_6ParamsE,"ax",@progbits
	.align	128
.text._ZN7cutlass13device_kernelIN5flash19enable_sm80_to_sm89INS1_16FlashAttnFwdSm80INS1_25CollectiveMainloopFwdSm80ILi8ELi1ELb0EN4cute5tupleIJNS5_1CILi128EEENS7_ILi48EEENS7_ILi256EEEEEELi256ENS_10bfloat16_tEfNS_4arch4Sm80ELb0ELb1ELb1ELb1ELb0ELb1ELb1ELb0EEENS1_21CollectiveEpilogueFwdINS6_IJS8_SA_S9_EEENS6_IJNS7_ILi1EEESI_SI_EEESC_SE_Li256ELb1ELb1ELb0ELb0EEENS1_19SingleTileSchedulerILb1ELb0ELb1ELi128EEEEEEEEEvNT_6ParamsE:
        .type           _ZN7cutlass13device_kernelIN5flash19enable_sm80_to_sm89INS1_16FlashAttnFwdSm80INS1_25CollectiveMainloopFwdSm80ILi8ELi1ELb0EN4cute5tupleIJNS5_1CILi128EEENS7_ILi48EEENS7_ILi256EEEEEELi256ENS_10bfloat16_tEfNS_4arch4Sm80ELb0ELb1ELb1ELb1ELb0ELb1ELb1ELb0EEENS1_21CollectiveEpilogueFwdINS6_IJS8_SA_S9_EEENS6_IJNS7_ILi1EEESI_SI_EEESC_SE_Li256ELb1ELb1ELb0ELb0EEENS1_19SingleTileSchedulerILb1ELb0ELb1ELi128EEEEEEEEEvNT_6ParamsE,@function
        .size           _ZN7cutlass13device_kernelIN5flash19enable_sm80_to_sm89INS1_16FlashAttnFwdSm80INS1_25CollectiveMainloopFwdSm80ILi8ELi1ELb0EN4cute5tupleIJNS5_1CILi128EEENS7_ILi48EEENS7_ILi256EEEEEELi256ENS_10bfloat16_tEfNS_4arch4Sm80ELb0ELb1ELb1ELb1ELb0ELb1ELb1ELb0EEENS1_21CollectiveEpilogueFwdINS6_IJS8_SA_S9_EEENS6_IJNS7_ILi1EEESI_SI_EEESC_SE_Li256ELb1ELb1ELb0ELb0EEENS1_19SingleTileSchedulerILb1ELb0ELb1ELi128EEEEEEEEEvNT_6ParamsE,(.L_x_32 - _ZN7cutlass13device_kernelIN5flash19enable_sm80_to_sm89INS1_16FlashAttnFwdSm80INS1_25CollectiveMainloopFwdSm80ILi8ELi1ELb0EN4cute5tupleIJNS5_1CILi128EEENS7_ILi48EEENS7_ILi256EEEEEELi256ENS_10bfloat16_tEfNS_4arch4Sm80ELb0ELb1ELb1ELb1ELb0ELb1ELb1ELb0EEENS1_21CollectiveEpilogueFwdINS6_IJS8_SA_S9_EEENS6_IJNS7_ILi1EEESI_SI_EEESC_SE_Li256ELb1ELb1ELb0ELb0EEENS1_19SingleTileSchedulerILb1ELb0ELb1ELi128EEEEEEEEEvNT_6ParamsE)
        .other          _ZN7cutlass13device_kernelIN5flash19enable_sm80_to_sm89INS1_16FlashAttnFwdSm80INS1_25CollectiveMainloopFwdSm80ILi8ELi1ELb0EN4cute5tupleIJNS5_1CILi128EEENS7_ILi48EEENS7_ILi256EEEEEELi256ENS_10bfloat16_tEfNS_4arch4Sm80ELb0ELb1ELb1ELb1ELb0ELb1ELb1ELb0EEENS1_21CollectiveEpilogueFwdINS6_IJS8_SA_S9_EEENS6_IJNS7_ILi1EEESI_SI_EEESC_SE_Li256ELb1ELb1ELb0ELb0EEENS1_19SingleTileSchedulerILb1ELb0ELb1ELi128EEEEEEEEEvNT_6ParamsE,@"STO_CUDA_ENTRY STV_DEFAULT"
_ZN7cutlass13device_kernelIN5flash19enable_sm80_to_sm89INS1_16FlashAttnFwdSm80INS1_25CollectiveMainloopFwdSm80ILi8ELi1ELb0EN4cute5tupleIJNS5_1CILi128EEENS7_ILi48EEENS7_ILi256EEEEEELi256ENS_10bfloat16_tEfNS_4arch4Sm80ELb0ELb1ELb1ELb1ELb0ELb1ELb1ELb0EEENS1_21CollectiveEpilogueFwdINS6_IJS8_SA_S9_EEENS6_IJNS7_ILi1EEESI_SI_EEESC_SE_Li256ELb1ELb1ELb0ELb0EEENS1_19SingleTileSchedulerILb1ELb0ELb1ELi128EEEEEEEEEvNT_6ParamsE:
[----:B------:R-:W-:Y:S01]  /*0000*/  LDC R1, c[0x0][0x37c] ;  /* 0x0000df00ff017b82 */ /* 0x000fe20000000800 */
[----:B------:R-:W-:Y:S05]  /*0010*/  EXIT ;  /* 0x000000000000794d */ /* 0x000fea0003800000 */
.L_x_14:
        /* <DEDUP_REMOVED lines=14> */
.L_x_32:


//--------------------- .text._ZN7cutlass13device_kernelIN5flash19enable_sm80_to_sm89INS1_16FlashAttnFwdSm80INS1_25CollectiveMainloopFwdSm80ILi8ELi1ELb0EN4cute5tupleIJNS5_1CILi128EEENS7_ILi96EEENS7_ILi256EEEEEELi256ENS_10bfloat16_tEfNS_4arch4Sm80ELb1ELb0ELb1ELb0ELb0ELb0ELb1ELb0EEENS1_21CollectiveEpilogueFwdINS6_IJS8_SA_S9_EEENS6_IJNS7_ILi1EEESI_SI_EEESC_SE_Li256ELb0ELb1ELb0ELb0EEENS1_30DynamicPersistentTileSchedulerILi256ELi256ELb0ELb1ELb0EEEEEEEEEvNT_6ParamsE --------------------------
	.section	.text._ZN7cutlass13device_kernelIN5flash19enable_sm80_to_sm89INS1_16FlashAttnFwdSm80INS1_25CollectiveMainloopFwdSm80ILi8ELi1ELb0EN4cute5tupleIJNS5_1CILi128EEENS7_ILi96EEENS7_ILi256EEEEEELi256ENS_10bfloat16_tEfNS_4arch4Sm80ELb1ELb0ELb1ELb0ELb0ELb0ELb1ELb0EEENS1_21CollectiveEpilogueFwdINS6_IJS8_SA_S9_EEENS6_IJNS7_ILi1EEESI_SI_EEESC_SE_Li256ELb0ELb1ELb0ELb0EEENS1_30DynamicPersistentTileSchedulerILi256ELi256ELb0ELb1ELb0EEEEEEEEEvNT_6ParamsE,"ax",@progbits
	.align	128
.text._ZN7cutlass13device_kernelIN5flash19enable_sm80_to_sm89INS1_16FlashAttnFwdSm80INS1_25CollectiveMainloopFwdSm80ILi8ELi1ELb0EN4cute5tupleIJNS5_1CILi128EEENS7_ILi96EEENS7_ILi256EEEEEELi256ENS_10bfloat16_tEfNS_4arch4Sm80ELb1ELb0ELb1ELb0ELb0ELb0ELb1ELb0EEENS1_21CollectiveEpilogueFwdINS6_IJS8_SA_S9_EEENS6_IJNS7_ILi1EEESI_SI_EEESC_SE_Li256ELb0ELb1ELb0ELb0EEENS1_30DynamicPersistentTileSchedulerILi256ELi256ELb0ELb1ELb0EEEEEEEEEvNT_6ParamsE:
        .type           _ZN7cutlass13device_kernelIN5flash19enable_sm80_to_sm89INS1_16FlashAttnFwdSm80INS1_25CollectiveMainloopFwdSm80ILi8ELi1ELb0EN4cute5tupleIJNS5_1CILi128EEENS7_ILi96EEENS7_ILi256EEEEEELi256ENS_10bfloat16_tEfNS_4arch4Sm80ELb1ELb0ELb1ELb0ELb0ELb0ELb1ELb0EEENS1_21CollectiveEpilogueFwdINS6_IJS8_SA_S9_EEENS6_IJNS7_ILi1EEESI_SI_EEESC_SE_Li256ELb0ELb1ELb0ELb0EEENS1_30DynamicPersistentTileSchedulerILi256ELi256ELb0ELb1ELb0EEEEEEEEEvNT_6ParamsE,@function
        .size           _ZN7cutlass13device_kernelIN5flash19enable_sm80_to_sm89INS1_16FlashAttnFwdSm80INS1_25CollectiveMainloopFwdSm80ILi8ELi1ELb0EN4cute5tupleIJNS5_1CILi128EEENS7_ILi96EEENS7_ILi256EEEEEELi256ENS_10bfloat16_tEfNS_4arch4Sm80ELb1ELb0ELb1ELb0ELb0ELb0ELb1ELb0EEENS1_21CollectiveEpilogueFwdINS6_IJS8_SA_S9_EEENS6_IJNS7_ILi1EEESI_SI_EEESC_SE_Li256ELb0ELb1ELb0ELb0EEENS1_30DynamicPersistentTileSchedulerILi256ELi256ELb0ELb1ELb0EEEEEEEEEvNT_6ParamsE,(.L_x_33 - _ZN7cutlass13device_kernelIN5flash19enable_sm80_to_sm89INS1_16FlashAttnFwdSm80INS1_25CollectiveMainloopFwdSm80ILi8ELi1ELb0EN4cute5tupleIJNS5_1CILi128EEENS7_ILi96EEENS7_ILi256EEEEEELi256ENS_10bfloat16_tEfNS_4arch4Sm80ELb1ELb0ELb1ELb0ELb0ELb0ELb1ELb0EEENS1_21CollectiveEpilogueFwdINS6_IJS8_SA_S9_EEENS6_IJNS7_ILi1EEESI_SI_EEESC_SE_Li256ELb0ELb1ELb0ELb0EEENS1_30DynamicPersistentTileSchedulerILi256ELi256ELb0ELb1ELb0EEEEEEEEEvNT_6ParamsE)
        .other          _ZN7cutlass13device_kernelIN5flash19enable_sm80_to_sm89INS1_16FlashAttnFwdSm80INS1_25CollectiveMainloopFwdSm80ILi8ELi1ELb0EN4cute5tupleIJNS5_1CILi128EEENS7_ILi96EEENS7_ILi256EEEEEELi256ENS_10bfloat16_tEfNS_4arch4Sm80ELb1ELb0ELb1ELb0ELb0ELb0ELb1ELb0EEENS1_21CollectiveEpilogueFwdINS6_IJS8_SA_S9_EEENS6_IJNS7_ILi1EEESI_SI_EEESC_SE_Li256ELb0ELb1ELb0ELb0EEENS1_30DynamicPersistentTileSchedulerILi256ELi256ELb0ELb1ELb0EEEEEEEEEvNT_6ParamsE,@"STO_CUDA_ENTRY STV_DEFAULT"
_ZN7cutlass13device_kernelIN5flash19enable_sm80_to_sm89INS1_16FlashAttnFwdSm80INS1_25CollectiveMainloopFwdSm80ILi8ELi1ELb0EN4cute5tupleIJNS5_1CILi128EEENS7_ILi96EEENS7_ILi256EEEEEELi256ENS_10bfloat16_tEfNS_4arch4Sm80ELb1ELb0ELb1ELb0ELb0ELb0ELb1ELb0EEENS1_21CollectiveEpilogueFwdINS6_IJS8_SA_S9_EEENS6_IJNS7_ILi1EEESI_SI_EEESC_SE_Li256ELb0ELb1ELb0ELb0EEENS1_30DynamicPersistentTileSchedulerILi256ELi256ELb0ELb1ELb0EEEEEEEEEvNT_6ParamsE:
[----:B------:R-:W-:Y:S01]  /*0000*/  LDC R1, c[0x0][0x37c] ;  /* 0x0000df00ff017b82 */ /* 0x000fe20000000800 */
[----:B------:R-:W-:Y:S05]  /*0010*/  EXIT ;  /* 0x000000000000794d */ /* 0x000fea0003800000 */
.L_x_15:
        /* <DEDUP_REMOVED lines=14> */
.L_x_33:


//--------------------- .text._ZN7cutlass13device_kernelIN5flash19enable_sm80_to_sm89INS1_16FlashAttnFwdSm80INS1_25CollectiveMainloopFwdSm80ILi8ELi1ELb0EN4cute5tupleIJNS5_1CILi128EEENS7_ILi96EEENS7_ILi256EEEEEELi256ENS_10bfloat16_tEfNS_4arch4Sm80ELb1ELb0ELb1ELb1ELb0ELb0ELb1ELb0EEENS1_21CollectiveEpilogueFwdINS6_IJS8_SA_S9_EEENS6_IJNS7_ILi1EEESI_SI_EEESC_SE_Li256ELb1ELb1ELb0ELb0EEENS1_19SingleTileSchedulerILb1ELb0ELb1ELi128EEEEEEEEEvNT_6ParamsE --------------------------
	.section	.text._ZN7cutlass13device_kernelIN5flash19enable_sm80_to_sm89INS1_16FlashAttnFwdSm80INS1_25CollectiveMainloopFwdSm80ILi8ELi1ELb0EN4cute5tupleIJNS5_1CILi128EEENS7_ILi96EEENS7_ILi256EEEEEELi256ENS_10bfloat16_tEfNS_4arch4Sm80ELb1ELb0ELb1ELb1ELb0ELb0ELb1ELb0EEENS1_21CollectiveEpilogueFwdINS6_IJS8_SA_S9_EEENS6_IJNS7_ILi1EEESI_SI_EEESC_SE_Li256ELb1ELb1ELb0ELb0EEENS1_19SingleTileSchedulerILb1ELb0ELb1ELi128EEEEEEEEEvNT_6ParamsE,"ax",@progbits
	.align	128
.text._ZN7cutlass13device_kernelIN5flash19enable_sm80_to_sm89INS1_16FlashAttnFwdSm80INS1_25CollectiveMainloopFwdSm80ILi8ELi1ELb0EN4cute5tupleIJNS5_1CILi128EEENS7_ILi96EEENS7_ILi256EEEEEELi256ENS_10bfloat16_tEfNS_4arch4Sm80ELb1ELb0ELb1ELb1ELb0ELb0ELb1ELb0EEENS1_21CollectiveEpilogueFwdINS6_IJS8_SA_S9_EEENS6_IJNS7_ILi1EEESI_SI_EEESC_SE_Li256ELb1ELb1ELb0ELb0EEENS1_19SingleTileSchedulerILb1ELb0ELb1ELi128EEEEEEEEEvNT_6ParamsE:
        .type           _ZN7cutlass13device_kernelIN5flash19enable_sm80_to_sm89INS1_16FlashAttnFwdSm80INS1_25CollectiveMainloopFwdSm80ILi8ELi1ELb0EN4cute5tupleIJNS5_1CILi128EEENS7_ILi96EEENS7_ILi256EEEEEELi256ENS_10bfloat16_tEfNS_4arch4Sm80ELb1ELb0ELb1ELb1ELb0ELb0ELb1ELb0EEENS1_21CollectiveEpilogueFwdINS6_IJS8_SA_S9_EEENS6_IJNS7_ILi1EEESI_SI_EEESC_SE_Li256ELb1ELb1ELb0ELb0EEENS1_19SingleTileSchedulerILb1ELb0ELb1ELi128EEEEEEEEEvNT_6ParamsE,@function
        .size           _ZN7cutlass13device_kernelIN5flash19enable_sm80_to_sm89INS1_16FlashAttnFwdSm80INS1_25CollectiveMainloopFwdSm80ILi8ELi1ELb0EN4cute5tupleIJNS5_1CILi128EEENS7_ILi96EEENS7_ILi256EEEEEELi256ENS_10bfloat16_tEfNS_4arch4Sm80ELb1ELb0ELb1ELb1ELb0ELb0ELb1ELb0EEENS1_21CollectiveEpilogueFwdINS6_IJS8_SA_S9_EEENS6_IJNS7_ILi1EEESI_SI_EEESC_SE_Li256ELb1ELb1ELb0ELb0EEENS1_19SingleTileSchedulerILb1ELb0ELb1ELi128EEEEEEEEEvNT_6ParamsE,(.L_x_34 - _ZN7cutlass13device_kernelIN5flash19enable_sm80_to_sm89INS1_16FlashAttnFwdSm80INS1_25CollectiveMainloopFwdSm80ILi8ELi1ELb0EN4cute5tupleIJNS5_1CILi128EEENS7_ILi96EEENS7_ILi256EEEEEELi256ENS_10bfloat16_tEfNS_4arch4Sm80ELb1ELb0ELb1ELb1ELb0ELb0ELb1ELb0EEENS1_21CollectiveEpilogueFwdINS6_IJS8_SA_S9_EEENS6_IJNS7_ILi1EEESI_SI_EEESC_SE_Li256ELb1ELb1ELb0ELb0EEENS1_19SingleTileSchedulerILb1ELb0ELb1ELi128EEEEEEEEEvNT_6ParamsE)
        .other          _ZN7cutlass13device_kernelIN5flash19enable_sm80_to_sm89INS1_16FlashAttnFwdSm80INS1_25CollectiveMainloopFwdSm80ILi8ELi1ELb0EN4cute5tupleIJNS5_1CILi128EEENS7_ILi96EEENS7_ILi256EEEEEELi256ENS_10bfloat16_tEfNS_4arch4Sm80ELb1ELb0ELb1ELb1ELb0ELb0ELb1ELb0EEENS1_21CollectiveEpilogueFwdINS6_IJS8_SA_S9_EEENS6_IJNS7_ILi1EEESI_SI_EEESC_SE_Li256ELb1ELb1ELb0ELb0EEENS1_19SingleTileSchedulerILb1ELb0ELb1ELi128EEEEEEEEEvNT_6ParamsE,@"STO_CUDA_ENTRY STV_DEFAULT"
_ZN7cutlass13device_kernelIN5flash19enable_sm80_to_sm89INS1_16FlashAttnFwdSm80INS1_25CollectiveMainloopFwdSm80ILi8ELi1ELb0EN4cute5tupleIJNS5_1CILi128EEENS7_ILi96EEENS7_ILi256EEEEEELi256ENS_10bfloat16_tEfNS_4arch4Sm80ELb1ELb0ELb1ELb1ELb0ELb0ELb1ELb0EEENS1_21CollectiveEpilogueFwdINS6_IJS8_SA_S9_EEENS6_IJNS7_ILi1EEESI_SI_EEESC_SE_Li256ELb1ELb1ELb0ELb0EEENS1_19SingleTileSchedulerILb1ELb0ELb1ELi128EEEEEEEEEvNT_6ParamsE:
[----:B------:R-:W-:Y:S01]  /*0000*/  LDC R1, c[0x0][0x37c] ;  /* 0x0000df00ff017b82 */ /* 0x000fe20000000800 */
[----:B------:R-:W-:Y:S05]  /*0010*/  EXIT ;  /* 0x000000000000794d */ /* 0x000fea0003800000 */
.L_x_16:
        /* <DEDUP_REMOVED lines=14> */
.L_x_34:


//--------------------- .text._ZN7cutlass13device_kernelIN5flash19enable_sm80_to_sm89INS1_16FlashAttnFwdSm80INS1_25CollectiveMainloopFwdSm80ILi8ELi1ELb0EN4cute5tupleIJNS5_1CILi128EEENS7_ILi48EEENS7_ILi256EEEEEELi256ENS_10bfloat16_tEfNS_4arch4Sm80ELb1ELb0ELb1ELb1ELb0ELb1ELb1ELb0EEENS1_21CollectiveEpilogueFwdINS6_IJS8_SA_S9_EEENS6_IJNS7_ILi1EEESI_SI_EEESC_SE_Li256ELb1ELb1ELb0ELb0EEENS1_19SingleTileSchedulerILb1ELb0ELb1ELi128EEEEEEEEEvNT_6ParamsE --------------------------
	.section	.text._ZN7cutlass13device_kernelIN5flash19enable_sm80_to_sm89INS1_16FlashAttnFwdSm80INS1_25CollectiveMainloopFwdSm80ILi8ELi1ELb0EN4cute5tupleIJNS5_1CILi128EEENS7_ILi48EEENS7_ILi256EEEEEELi256ENS_10bfloat16_tEfNS_4arch4Sm80ELb1ELb0ELb1ELb1ELb0ELb1ELb1ELb0EEENS1_21CollectiveEpilogueFwdINS6_IJS8_SA_S9_EEENS6_IJNS7_ILi1EEESI_SI_EEESC_SE_Li256ELb1ELb1ELb0ELb0EEENS1_19SingleTileSchedulerILb1ELb0ELb1ELi128EEEEEEEEEvNT_6ParamsE,"ax",@progbits
	.align	128
.text._ZN7cutlass13device_kernelIN5flash19enable_sm80_to_sm89INS1_16FlashAttnFwdSm80INS1_25CollectiveMainloopFwdSm80ILi8ELi1ELb0EN4cute5tupleIJNS5_1CILi128EEENS7_ILi48EEENS7_ILi256EEEEEELi256ENS_10bfloat16_tEfNS_4arch4Sm80ELb1ELb0ELb1ELb1ELb0ELb1ELb1ELb0EEENS1_21CollectiveEpilogueFwdINS6_IJS8_SA_S9_EEENS6_IJNS7_ILi1EEESI_SI_EEESC_SE_Li256ELb1ELb1ELb0ELb0EEENS1_19SingleTileSchedulerILb1ELb0ELb1ELi128EEEEEEEEEvNT_6ParamsE:
        .type           _ZN7cutlass13device_kernelIN5flash19enable_sm80_to_sm89INS1_16FlashAttnFwdSm80INS1_25CollectiveMainloopFwdSm80ILi8ELi1ELb0EN4cute5tupleIJNS5_1CILi128EEENS7_ILi48EEENS7_ILi256EEEEEELi256ENS_10bfloat16_tEfNS_4arch4Sm80ELb1ELb0ELb1ELb1ELb0ELb1ELb1ELb0EEENS1_21CollectiveEpilogueFwdINS6_IJS8_SA_S9_EEENS6_IJNS7_ILi1EEESI_SI_EEESC_SE_Li256ELb1ELb1ELb0ELb0EEENS1_19SingleTileSchedulerILb1ELb0ELb1ELi128EEEEEEEEEvNT_6ParamsE,@function
        .size           _ZN7cutlass13device_kernelIN5flash19enable_sm80_to_sm89INS1_16FlashAttnFwdSm80INS1_25CollectiveMainloopFwdSm80ILi8ELi1ELb0EN4cute5tupleIJNS5_1CILi128EEENS7_ILi48EEENS7_ILi256EEEEEELi256ENS_10bfloat16_tEfNS_4arch4Sm80ELb1ELb0ELb1ELb1ELb0ELb1ELb1ELb0EEENS1_21CollectiveEpilogueFwdINS6_IJS8_SA_S9_EEENS6_IJNS7_ILi1EEESI_SI_EEESC_SE_Li256ELb1ELb1ELb0ELb0EEENS1_19SingleTileSchedulerILb1ELb0ELb1ELi128EEEEEEEEEvNT_6ParamsE,(.L_x_35 - _ZN7cutlass13device_kernelIN5flash19enable_sm80_to_sm89INS1_16FlashAttnFwdSm80INS1_25CollectiveMainloopFwdSm80ILi8ELi1ELb0EN4cute5tupleIJNS5_1CILi128EEENS7_ILi48EEENS7_ILi256EEEEEELi256ENS_10bfloat16_tEfNS_4arch4Sm80ELb1ELb0ELb1ELb1ELb0ELb1ELb1ELb0EEENS1_21CollectiveEpilogueFwdINS6_IJS8_SA_S9_EEENS6_IJNS7_ILi1EEESI_SI_EEESC_SE_Li256ELb1ELb1ELb0ELb0EEENS1_19SingleTileSchedulerILb1ELb0ELb1ELi128EEEEEEEEEvNT_6ParamsE)
        .other          _ZN7cutlass13device_kernelIN5flash19enable_sm80_to_sm89INS1_16FlashAttnFwdSm80INS1_25CollectiveMainloopFwdSm80ILi8ELi1ELb0EN4cute5tupleIJNS5_1CILi128EEENS7_ILi48EEENS7_ILi256EEEEEELi256ENS_10bfloat16_tEfNS_4arch4Sm80ELb1ELb0ELb1ELb1ELb0ELb1ELb1ELb0EEENS1_21CollectiveEpilogueFwdINS6_IJS8_SA_S9_EEENS6_IJNS7_ILi1EEESI_SI_EEESC_SE_Li256ELb1ELb1ELb0ELb0EEENS1_19SingleTileSchedulerILb1ELb0ELb1ELi128EEEEEEEEEvNT_6ParamsE,@"STO_CUDA_ENTRY STV_DEFAULT"
_ZN7cutlass13device_kernelIN5flash19enable_sm80_to_sm89INS1_16FlashAttnFwdSm80INS1_25CollectiveMainloopFwdSm80ILi8ELi1ELb0EN4cute5tupleIJNS5_1CILi128EEENS7_ILi48EEENS7_ILi256EEEEEELi256ENS_10bfloat16_tEfNS_4arch4Sm80ELb1ELb0ELb1ELb1ELb0ELb1ELb1ELb0EEENS1_21CollectiveEpilogueFwdINS6_IJS8_SA_S9_EEENS6_IJNS7_ILi1EEESI_SI_EEESC_SE_Li256ELb1ELb1ELb0ELb0EEENS1_19SingleTileSchedulerILb1ELb0ELb1ELi128EEEEEEEEEvNT_6ParamsE:
[----:B------:R-:W-:Y:S01]  /*0000*/  LDC R1, c[0x0][0x37c] ;  /* 0x0000df00ff017b82 */ /* 0x000fe20000000800 */
[----:B------:R-:W-:Y:S05]  /*0010*/  EXIT ;  /* 0x000000000000794d */ /* 0x000fea0003800000 */
.L_x_17:
        /* <DEDUP_REMOVED lines=14> */
.L_x_35:


//--------------------- .nv.shared.reserved.0     --------------------------
	.section	.nv.shared.reserved.0,"aw",@nobits
	.weak		__nv_reservedSMEM_offset_0_alias
	.size		__nv_reservedSMEM_offset_0_alias, 0, 64
	.other		__nv_reservedSMEM_offset_0_alias,@"STO_CUDA_RESERVED_SHARED STV_DEFAULT"
__nv_reservedSMEM_offset_0_alias:
	.zero		0
	.zero		64


//--------------------- .nv.global                --------------------------
	.section	.nv.global,"aw",@nobits
.nv.global:
	.type		_ZN74_INTERNAL_f62ed924_38_flash_fwd_hdim256_bf16_softcap_sm80_cu_bdbb69e5_38354cute1_E,@object
	.size		_ZN74_INTERNAL_f62ed924_38_flash_fwd_hdim256_bf16_softcap_sm80_cu_bdbb69e5_38354cute1_E,(_ZN74_INTERNAL_f62ed924_38_flash_fwd_hdim256_bf16_softcap_sm80_cu_bdbb69e5_38354cuda3std3__45__cpo6cbeginE - _ZN74_INTERNAL_f62ed924_38_flash_fwd_hdim256_bf16_softcap_sm80_cu_bdbb69e5_38354cute1_E)
_ZN74_INTERNAL_f62ed924_38_flash_fwd_hdim256_bf16_softcap_sm80_cu_bdbb69e5_38354cute1_E:
	.zero		1
	.type		_ZN74_INTERNAL_f62ed924_38_flash_fwd_hdim256_bf16_softcap_sm80_cu_bdbb69e5_38354cuda3std3__45__cpo6cbeginE,@object
	.size		_ZN74_INTERNAL_f62ed924_38_flash_fwd_hdim256_bf16_softcap_sm80_cu_bdbb69e5_38354cuda3std3__45__cpo6cbeginE,(_ZN74_INTERNAL_f62ed924_38_flash_fwd_hdim256_bf16_softcap_sm80_cu_bdbb69e5_38354cuda3std3__48in_placeE - _ZN74_INTERNAL_f62ed924_38_flash_fwd_hdim256_bf16_softcap_sm80_cu_bdbb69e5_38354cuda3std3__45__cpo6cbeginE)
_ZN74_INTERNAL_f62ed924_38_flash_fwd_hdim256_bf16_softcap_sm80_cu_bdbb69e5_38354cuda3std3__45__cpo6cbeginE:
	.zero		1
	.type		_ZN74_INTERNAL_f62ed924_38_flash_fwd_hdim256_bf16_softcap_sm80_cu_bdbb69e5_38354cuda3std3__48in_placeE,@object
	.size		_ZN74_INTERNAL_f62ed924_38_flash_fwd_hdim256_bf16_softcap_sm80_cu_bdbb69e5_38354cuda3std3__48in_placeE,(_ZN74_INTERNAL_f62ed924_38_flash_fwd_hdim256_bf16_softcap_sm80_cu_bdbb69e5_38354cuda3std6ranges3__45__cpo9iter_moveE - _ZN74_INTERNAL_f62ed924_38_flash_fwd_hdim256_bf16_softcap_sm80_cu_bdbb69e5_38354cuda3std3__48in_placeE)
_ZN74_INTERNAL_f62ed924_38_flash_fwd_hdim256_bf16_softcap_sm80_cu_bdbb69e5_38354cuda3std3__48in_placeE:
	.zero		1
	.type		_ZN74_INTERNAL_f62ed924_38_flash_fwd_hdim256_bf16_softcap_sm80_cu_bdbb69e5_38354cuda3std6ranges3__45__cpo9iter_moveE,@object
	.size		_ZN74_INTERNAL_f62ed924_38_flash_fwd_hdim256_bf16_softcap_sm80_cu_bdbb69e5_38354cuda3std6ranges3__45__cpo9iter_moveE,(_ZN74_INTERNAL_f62ed924_38_flash_fwd_hdim256_bf16_softcap_sm80_cu_bdbb69e5_38354cuda3std3__45__cpo5beginE - _ZN74_INTERNAL_f62ed924_38_flash_fwd_hdim256_bf16_softcap_sm80_cu_bdbb69e5_38354cuda3std6ranges3__45__cpo9iter_moveE)
_ZN74_INTERNAL_f62ed924_38_flash_fwd_hdim256_bf16_softcap_sm80_cu_bdbb69e5_38354cuda3std6ranges3__45__cpo9iter_moveE:
	.zero		1
	.type		_ZN74_INTERNAL_f62ed924_38_flash_fwd_hdim256_bf16_softcap_sm80_cu_bdbb69e5_38354cuda3std3__45__cpo5beginE,@object
	.size		_ZN74_INTERNAL_f62ed924_38_flash_fwd_hdim256_bf16_softcap_sm80_cu_bdbb69e5_38354cuda3std3__45__cpo5beginE,(_ZN74_INTERNAL_f62ed924_38_flash_fwd_hdim256_bf16_softcap_sm80_cu_bdbb69e5_38354cuda3std3__476_GLOBAL__N__f62ed924_38_flash_fwd_hdim256_bf16_softcap_sm80_cu_bdbb69e5_38356ignoreE - _ZN74_INTERNAL_f62ed924_38_flash_fwd_hdim256_bf16_softcap_sm80_cu_bdbb69e5_38354cuda3std3__45__cpo5beginE)
_ZN74_INTERNAL_f62ed924_38_flash_fwd_hdim256_bf16_softcap_sm80_cu_bdbb69e5_38354cuda3std3__45__cpo5beginE:
	.zero		1
	.type		_ZN74_INTERNAL_f62ed924_38_flash_fwd_hdim256_bf16_softcap_sm80_cu_bdbb69e5_38354cuda3std3__476_GLOBAL__N__f62ed924_38_flash_fwd_hdim256_bf16_softcap_sm80_cu_bdbb69e5_38356ignoreE,@object
	.size		_ZN74_INTERNAL_f62ed924_38_flash_fwd_hdim256_bf16_softcap_sm80_cu_bdbb69e5_38354cuda3std3__476_GLOBAL__N__f62ed924_38_flash_fwd_hdim256_bf16_softcap_sm80_cu_bdbb69e5_38356ignoreE,(_ZN74_INTERNAL_f62ed924_38_flash_fwd_hdim256_bf16_softcap_sm80_cu_bdbb69e5_38354cute7productE - _ZN74_INTERNAL_f62ed924_38_flash_fwd_hdim256_bf16_softcap_sm80_cu_bdbb69e5_38354cuda3std3__476_GLOBAL__N__f62ed924_38_flash_fwd_hdim256_bf16_softcap_sm80_cu_bdbb69e5_38356ignoreE)
_ZN74_INTERNAL_f62ed924_38_flash_fwd_hdim256_bf16_softcap_sm80_cu_bdbb69e5_38354cuda3std3__476_GLOBAL__N__f62ed924_38_flash_fwd_hdim256_bf16_softcap_sm80_cu_bdbb69e5_38356ignoreE:
	.zero		1
	.type		_ZN74_INTERNAL_f62ed924_38_flash_fwd_hdim256_bf16_softcap_sm80_cu_bdbb69e5_38354cute7productE,@object
	.size		_ZN74_INTERNAL_f62ed924_38_flash_fwd_hdim256_bf16_softcap_sm80_cu_bdbb69e5_38354cute7productE,(_ZN74_INTERNAL_f62ed924_38_flash_fwd_hdim256_bf16_softcap_sm80_cu_bdbb69e5_38354cuda3std3__45__cpo3endE - _ZN74_INTERNAL_f62ed924_38_flash_fwd_hdim256_bf16_softcap_sm80_cu_bdbb69e5_38354cute7productE)
_ZN74_INTERNAL_f62ed924_38_flash_fwd_hdim256_bf16_softcap_sm80_cu_bdbb69e5_38354cute7productE:
	.zero		1
	.type		_ZN74_INTERNAL_f62ed924_38_flash_fwd_hdim256_bf16_softcap_sm80_cu_bdbb69e5_38354cuda3std3__45__cpo3endE,@object
	.size		_ZN74_INTERNAL_f62ed924_38_flash_fwd_hdim256_bf16_softcap_sm80_cu_bdbb69e5_38354cuda3std3__45__cpo3endE,(_ZN74_INTERNAL_f62ed924_38_flash_fwd_hdim256_bf16_softcap_sm80_cu_bdbb69e5_38354cuda3std3__419piecewise_constructE - _ZN74_INTERNAL_f62ed924_38_flash_fwd_hdim256_bf16_softcap_sm80_cu_bdbb69e5_38354cuda3std3__45__cpo3endE)
_ZN74_INTERNAL_f62ed924_38_flash_fwd_hdim256_bf16_softcap_sm80_cu_bdbb69e5_38354cuda3std3__45__cpo3endE:
	.zero		1
	.type		_ZN74_INTERNAL_f62ed924_38_flash_fwd_hdim256_bf16_softcap_sm80_cu_bdbb69e5_38354cuda3std3__419piecewise_constructE,@object
	.size		_ZN74_INTERNAL_f62ed924_38_flash_fwd_hdim256_bf16_softcap_sm80_cu_bdbb69e5_38354cuda3std3__419piecewise_constructE,(_ZN74_INTERNAL_f62ed924_38_flash_fwd_hdim256_bf16_softcap_sm80_cu_bdbb69e5_38354cuda3std3__45__cpo4cendE - _ZN74_INTERNAL_f62ed924_38_flash_fwd_hdim256_bf16_softcap_sm80_cu_bdbb69e5_38354cuda3std3__419piecewise_constructE)
_ZN74_INTERNAL_f62ed924_38_flash_fwd_hdim256_bf16_softcap_sm80_cu_bdbb69e5_38354cuda3std3__419piecewise_constructE:
	.zero		1
	.type		_ZN74_INTERNAL_f62ed924_38_flash_fwd_hdim256_bf16_softcap_sm80_cu_bdbb69e5_38354cuda3std3__45__cpo4cendE,@object
	.size		_ZN74_INTERNAL_f62ed924_38_flash_fwd_hdim256_bf16_softcap_sm80_cu_bdbb69e5_38354cuda3std3__45__cpo4cendE,(_ZN74_INTERNAL_f62ed924_38_flash_fwd_hdim256_bf16_softcap_sm80_cu_bdbb69e5_38354cuda3std6ranges3__45__cpo4swapE - _ZN74_INTERNAL_f62ed924_38_flash_fwd_hdim256_bf16_softcap_sm80_cu_bdbb69e5_38354cuda3std3__45__cpo4cendE)
_ZN74_INTERNAL_f62ed924_38_flash_fwd_hdim256_bf16_softcap_sm80_cu_bdbb69e5_38354cuda3std3__45__cpo4cendE:
	.zero		1
	.type		_ZN74_INTERNAL_f62ed924_38_flash_fwd_hdim256_bf16_softcap_sm80_cu_bdbb69e5_38354cuda3std6ranges3__45__cpo4swapE,@object
	.size		_ZN74_INTERNAL_f62ed924_38_flash_fwd_hdim256_bf16_softcap_sm80_cu_bdbb69e5_38354cuda3std6ranges3__45__cpo4swapE,(.L_7 - _ZN74_INTERNAL_f62ed924_38_flash_fwd_hdim256_bf16_softcap_sm80_cu_bdbb69e5_38354cuda3std6ranges3__45__cpo4swapE)
_ZN74_INTERNAL_f62ed924_38_flash_fwd_hdim256_bf16_softcap_sm80_cu_bdbb69e5_38354cuda3std6ranges3__45__cpo4swapE:
	.zero		1
.L_7:


//--------------------- .nv.constant0._ZN7cutlass13device_kernelIN5flash19enable_sm80_to_sm89INS1_16FlashAttnFwdSm80INS1_25CollectiveMainloopFwdSm80ILi8ELi1ELb1EN4cute5tupleIJNS5_1CILi128EEENS7_ILi64EEENS7_ILi256EEEEEELi256ENS_10bfloat16_tEfNS_4arch4Sm80ELb0ELb0ELb1ELb0ELb0ELb0ELb1ELb0EEENS1_21CollectiveEpilogueFwdINS6_IJS8_SA_S9_EEENS6_IJNS7_ILi1EEESI_SI_EEESC_SE_Li256ELb0ELb1ELb0ELb0EEENS1_19SingleTileSchedulerILb0ELb0ELb1ELi128EEEEEEEEEvNT_6ParamsE --------------------------
	.section	.nv.constant0._ZN7cutlass13device_kernelIN5flash19enable_sm80_to_sm89INS1_16FlashAttnFwdSm80INS1_25CollectiveMainloopFwdSm80ILi8ELi1ELb1EN4cute5tupleIJNS5_1CILi128EEENS7_ILi64EEENS7_ILi256EEEEEELi256ENS_10bfloat16_tEfNS_4arch4Sm80ELb0ELb0ELb1ELb0ELb0ELb0ELb1ELb0EEENS1_21CollectiveEpilogueFwdINS6_IJS8_SA_S9_EEENS6_IJNS7_ILi1EEESI_SI_EEESC_SE_Li256ELb0ELb1ELb0ELb0EEENS1_19SingleTileSchedulerILb0ELb0ELb1ELi128EEEEEEEEEvNT_6ParamsE,"a",@progbits
	.sectionflags	@""
	.align	4
.nv.constant0._ZN7cutlass13device_kernelIN5flash19enable_sm80_to_sm89INS1_16FlashAttnFwdSm80INS1_25CollectiveMainloopFwdSm80ILi8ELi1ELb1EN4cute5tupleIJNS5_1CILi128EEENS7_ILi64EEENS7_ILi256EEEEEELi256ENS_10bfloat16_tEfNS_4arch4Sm80ELb0ELb0ELb1ELb0ELb0ELb0ELb1ELb0EEENS1_21CollectiveEpilogueFwdINS6_IJS8_SA_S9_EEENS6_IJNS7_ILi1EEESI_SI_EEESC_SE_Li256ELb0ELb1ELb0ELb0EEENS1_19SingleTileSchedulerILb0ELb0ELb1ELi128EEEEEEEEEvNT_6ParamsE:
	.zero		1944


//--------------------- .nv.constant0._ZN7cutlass13device_kernelIN5flash19enable_sm80_to_sm89INS1_16FlashAttnFwdSm80INS1_25CollectiveMainloopFwdSm80ILi8ELi1ELb1EN4cute5tupleIJNS5_1CILi128EEENS7_ILi64EEENS7_ILi256EEEEEELi256ENS_10bfloat16_tEfNS_4arch4Sm80ELb0ELb0ELb1ELb1ELb0ELb0ELb1ELb0EEENS1_21CollectiveEpilogueFwdINS6_IJS8_SA_S9_EEENS6_IJNS7_ILi1EEESI_SI_EEESC_SE_Li256ELb1ELb1ELb0ELb0EEENS1_19SingleTileSchedulerILb1ELb0ELb1ELi128EEEEEEEEEvNT_6ParamsE --------------------------
	.section	.nv.constant0._ZN7cutlass13device_kernelIN5flash19enable_sm80_to_sm89INS1_16FlashAttnFwdSm80INS1_25CollectiveMainloopFwdSm80ILi8ELi1ELb1EN4cute5tupleIJNS5_1CILi128EEENS7_ILi64EEENS7_ILi256EEEEEELi256ENS_10bfloat16_tEfNS_4arch4Sm80ELb0ELb0ELb1ELb1ELb0ELb0ELb1ELb0EEENS1_21CollectiveEpilogueFwdINS6_IJS8_SA_S9_EEENS6_IJNS7_ILi1EEESI_SI_EEESC_SE_Li256ELb1ELb1ELb0ELb0EEENS1_19SingleTileSchedulerILb1ELb0ELb1ELi128EEEEEEEEEvNT_6ParamsE,"a",@progbits
	.sectionflags	@""
	.align	4
.nv.constant0._ZN7cutlass13device_kernelIN5flash19enable_sm80_to_sm89INS1_16FlashAttnFwdSm80INS1_25CollectiveMainloopFwdSm80ILi8ELi1ELb1EN4cute5tupleIJNS5_1CILi128EEENS7_ILi64EEENS7_ILi256EEEEEELi256ENS_10bfloat16_tEfNS_4arch4Sm80ELb0ELb0ELb1ELb1ELb0ELb0ELb1ELb0EEENS1_21CollectiveEpilogueFwdINS6_IJS8_SA_S9_EEENS6_IJNS7_ILi1EEESI_SI_EEESC_SE_Li256ELb1ELb1ELb0ELb0EEENS1_19SingleTileSchedulerILb1ELb0ELb1ELi128EEEEEEEEEvNT_6ParamsE:
	.zero		1944


//--------------------- .nv.constant0._ZN7cutlass13device_kernelIN5flash19enable_sm80_to_sm89INS1_16FlashAttnFwdSm80INS1_25CollectiveMainloopFwdSm80ILi8ELi1ELb0EN4cute5tupleIJNS5_1CILi128EEENS7_ILi32EEENS7_ILi256EEEEEELi256ENS_10bfloat16_tEfNS_4arch4Sm80ELb0ELb0ELb1ELb1ELb0ELb1ELb1ELb0EEENS1_21CollectiveEpilogueFwdINS6_IJS8_SA_S9_EEENS6_IJNS7_ILi1EEESI_SI_EEESC_SE_Li256ELb1ELb1ELb0ELb0EEENS1_19SingleTileSchedulerILb1ELb0ELb1ELi128EEEEEEEEEvNT_6ParamsE --------------------------
	.section	.nv.constant0._ZN7cutlass13device_kernelIN5flash19enable_sm80_to_sm89INS1_16FlashAttnFwdSm80INS1_25CollectiveMainloopFwdSm80ILi8ELi1ELb0EN4cute5tupleIJNS5_1CILi128EEENS7_ILi32EEENS7_ILi256EEEEEELi256ENS_10bfloat16_tEfNS_4arch4Sm80ELb0ELb0ELb1ELb1ELb0ELb1ELb1ELb0EEENS1_21CollectiveEpilogueFwdINS6_IJS8_SA_S9_EEENS6_IJNS7_ILi1EEESI_SI_EEESC_SE_Li256ELb1ELb1ELb0ELb0EEENS1_19SingleTileSchedulerILb1ELb0ELb1ELi128EEEEEEEEEvNT_6ParamsE,"a",@progbits
	.sectionflags	@""
	.align	4
.nv.constant0._ZN7cutlass13device_kernelIN5flash19enable_sm80_to_sm89INS1_16FlashAttnFwdSm80INS1_25CollectiveMainloopFwdSm80ILi8ELi1ELb0EN4cute5tupleIJNS5_1CILi128EEENS7_ILi32EEENS7_ILi256EEEEEELi256ENS_10bfloat16_tEfNS_4arch4Sm80ELb0ELb0ELb1ELb1ELb0ELb1ELb1ELb0EEENS1_21CollectiveEpilogueFwdINS6_IJS8_SA_S9_EEENS6_IJNS7_ILi1EEESI_SI_EEESC_SE_Li256ELb1ELb1ELb0ELb0EEENS1_19SingleTileSchedulerILb1ELb0ELb1ELi128EEEEEEEEEvNT_6ParamsE:
	.zero		1944


//--------------------- .nv.constant0._ZN7cutlass13device_kernelIN5flash19enable_sm80_to_sm89INS1_16FlashAttnFwdSm80INS1_25CollectiveMainloopFwdSm80ILi8ELi1ELb1EN4cute5tupleIJNS5_1CILi128EEENS7_ILi48EEENS7_ILi256EEEEEELi256ENS_10bfloat16_tEfNS_4arch4Sm80ELb0ELb1ELb1ELb0ELb0ELb0ELb1ELb0EEENS1_21CollectiveEpilogueFwdINS6_IJS8_SA_S9_EEENS6_IJNS7_ILi1EEESI_SI_EEESC_SE_Li256ELb0ELb1ELb0ELb0EEENS1_19SingleTileSchedulerILb0ELb0ELb1ELi128EEEEEEEEEvNT_6ParamsE --------------------------
	.section	.nv.constant0._ZN7cutlass13device_kernelIN5flash19enable_sm80_to_sm89INS1_16FlashAttnFwdSm80INS1_25CollectiveMainloopFwdSm80ILi8ELi1ELb1EN4cute5tupleIJNS5_1CILi128EEENS7_ILi48EEENS7_ILi256EEEEEELi256ENS_10bfloat16_tEfNS_4arch4Sm80ELb0ELb1ELb1ELb0ELb0ELb0ELb1ELb0EEENS1_21CollectiveEpilogueFwdINS6_IJS8_SA_S9_EEENS6_IJNS7_ILi1EEESI_SI_EEESC_SE_Li256ELb0ELb1ELb0ELb0EEENS1_19SingleTileSchedulerILb0ELb0ELb1ELi128EEEEEEEEEvNT_6ParamsE,"a",@progbits
	.sectionflags	@""
	.align	4
.nv.constant0._ZN7cutlass13device_kernelIN5flash19enable_sm80_to_sm89INS1_16FlashAttnFwdSm80INS1_25CollectiveMainloopFwdSm80ILi8ELi1ELb1EN4cute5tupleIJNS5_1CILi128EEENS7_ILi48EEENS7_ILi256EEEEEELi256ENS_10bfloat16_tEfNS_4arch4Sm80ELb0ELb1ELb1ELb0ELb0ELb0ELb1ELb0EEENS1_21CollectiveEpilogueFwdINS6_IJS8_SA_S9_EEENS6_IJNS7_ILi1EEESI_SI_EEESC_SE_Li256ELb0ELb1ELb0ELb0EEENS1_19SingleTileSchedulerILb0ELb0ELb1ELi128EEEEEEEEEvNT_6ParamsE:
	.zero		1944


//--------------------- .nv.constant0._ZN7cutlass13device_kernelIN5flash19enable_sm80_to_sm89INS1_16FlashAttnFwdSm80INS1_25CollectiveMainloopFwdSm80ILi8ELi1ELb1EN4cute5tupleIJNS5_1CILi128EEENS7_ILi48EEENS7_ILi256EEEEEELi256ENS_10bfloat16_tEfNS_4arch4Sm80ELb0ELb1ELb1ELb1ELb0ELb0ELb1ELb0EEENS1_21CollectiveEpilogueFwdINS6_IJS8_SA_S9_EEENS6_IJNS7_ILi1EEESI_SI_EEESC_SE_Li256ELb1ELb1ELb0ELb0EEENS1_19SingleTileSchedulerILb1ELb0ELb1ELi128EEEEEEEEEvNT_6ParamsE --------------------------
	.section	.nv.constant0._ZN7cutlass13device_kernelIN5flash19enable_sm80_to_sm89INS1_16FlashAttnFwdSm80INS1_25CollectiveMainloopFwdSm80ILi8ELi1ELb1EN4cute5tupleIJNS5_1CILi128EEENS7_ILi48EEENS7_ILi256EEEEEELi256ENS_10bfloat16_tEfNS_4arch4Sm80ELb0ELb1ELb1ELb1ELb0ELb0ELb1ELb0EEENS1_21CollectiveEpilogueFwdINS6_IJS8_SA_S9_EEENS6_IJNS7_ILi1EEESI_SI_EEESC_SE_Li256ELb1ELb1ELb0ELb0EEENS1_19SingleTileSchedulerILb1ELb0ELb1ELi128EEEEEEEEEvNT_6ParamsE,"a",@progbits
	.sectionflags	@""
	.align	4
.nv.constant0._ZN7cutlass13device_kernelIN5flash19enable_sm80_to_sm89INS1_16FlashAttnFwdSm80INS1_25CollectiveMainloopFwdSm80ILi8ELi1ELb1EN4cute5tupleIJNS5_1CILi128EEENS7_ILi48EEENS7_ILi256EEEEEELi256ENS_10bfloat16_tEfNS_4arch4Sm80ELb0ELb1ELb1ELb1ELb0ELb0ELb1ELb0EEENS1_21CollectiveEpilogueFwdINS6_IJS8_SA_S9_EEENS6_IJNS7_ILi1EEESI_SI_EEESC_SE_Li256ELb1ELb1ELb0ELb0EEENS1_19SingleTileSchedulerILb1ELb0ELb1ELi128EEEEEEEEEvNT_6ParamsE:
	.zero		1944


//--------------------- .nv.constant0._ZN7cutlass13device_kernelIN5flash19enable_sm80_to_sm89INS1_16FlashAttnFwdSm80INS1_25CollectiveMainloopFwdSm80ILi8ELi1ELb0EN4cute5tupleIJNS5_1CILi128EEENS7_ILi32EEENS7_ILi256EEEEEELi256ENS_10bfloat16_tEfNS_4arch4Sm80ELb0ELb1ELb1ELb1ELb0ELb1ELb1ELb0EEENS1_21CollectiveEpilogueFwdINS6_IJS8_SA_S9_EEENS6_IJNS7_ILi1EEESI_SI_EEESC_SE_Li256ELb1ELb1ELb0ELb0EEENS1_19SingleTileSchedulerILb1ELb0ELb1ELi128EEEEEEEEEvNT_6ParamsE --------------------------
	.section	.nv.constant0._ZN7cutlass13device_kernelIN5flash19enable_sm80_to_sm89INS1_16FlashAttnFwdSm80INS1_25CollectiveMainloopFwdSm80ILi8ELi1ELb0EN4cute5tupleIJNS5_1CILi128EEENS7_ILi32EEENS7_ILi256EEEEEELi256ENS_10bfloat16_tEfNS_4arch4Sm80ELb0ELb1ELb1ELb1ELb0ELb1ELb1ELb0EEENS1_21CollectiveEpilogueFwdINS6_IJS8_SA_S9_EEENS6_IJNS7_ILi1EEESI_SI_EEESC_SE_Li256ELb1ELb1ELb0ELb0EEENS1_19SingleTileSchedulerILb1ELb0ELb1ELi128EEEEEEEEEvNT_6ParamsE,"a",@progbits
	.sectionflags	@""
	.align	4
.nv.constant0._ZN7cutlass13device_kernelIN5flash19enable_sm80_to_sm89INS1_16FlashAttnFwdSm80INS1_25CollectiveMainloopFwdSm80ILi8ELi1ELb0EN4cute5tupleIJNS5_1CILi128EEENS7_ILi32EEENS7_ILi256EEEEEELi256ENS_10bfloat16_tEfNS_4arch4Sm80ELb0ELb1ELb1ELb1ELb0ELb1ELb1ELb0EEENS1_21CollectiveEpilogueFwdINS6_IJS8_SA_S9_EEENS6_IJNS7_ILi1EEESI_SI_EEESC_SE_Li256ELb1ELb1ELb0ELb0EEENS1_19SingleTileSchedulerILb1ELb0ELb1ELi128EEEEEEEEEvNT_6ParamsE:
	.zero		1944


//--------------------- .nv.constant0._ZN7cutlass13device_kernelIN5flash19enable_sm80_to_sm89INS1_16FlashAttnFwdSm80INS1_25CollectiveMainloopFwdSm80ILi8ELi1ELb1EN4cute5tupleIJNS5_1CILi128EEENS7_ILi64EEENS7_ILi256EEEEEELi256ENS_10bfloat16_tEfNS_4arch4Sm80ELb1ELb0ELb1ELb0ELb0ELb0ELb1ELb0EEENS1_21CollectiveEpilogueFwdINS6_IJS8_SA_S9_EEENS6_IJNS7_ILi1EEESI_SI_EEESC_SE_Li256ELb0ELb1ELb0ELb0EEENS1_30DynamicPersistentTileSchedulerILi256ELi256ELb0ELb1ELb0EEEEEEEEEvNT_6ParamsE --------------------------
	.section	.nv.constant0._ZN7cutlass13device_kernelIN5flash19enable_sm80_to_sm89INS1_16FlashAttnFwdSm80INS1_25CollectiveMainloopFwdSm80ILi8ELi1ELb1EN4cute5tupleIJNS5_1CILi128EEENS7_ILi64EEENS7_ILi256EEEEEELi256ENS_10bfloat16_tEfNS_4arch4Sm80ELb1ELb0ELb1ELb0ELb0ELb0ELb1ELb0EEENS1_21CollectiveEpilogueFwdINS6_IJS8_SA_S9_EEENS6_IJNS7_ILi1EEESI_SI_EEESC_SE_Li256ELb0ELb1ELb0ELb0EEENS1_30DynamicPersistentTileSchedulerILi256ELi256ELb0ELb1ELb0EEEEEEEEEvNT_6ParamsE,"a",@progbits
	.sectionflags	@""
	.align	4
.nv.constant0._ZN7cutlass13device_kernelIN5flash19enable_sm80_to_sm89INS1_16FlashAttnFwdSm80INS1_25CollectiveMainloopFwdSm80ILi8ELi1ELb1EN4cute5tupleIJNS5_1CILi128EEENS7_ILi64EEENS7_ILi256EEEEEELi256ENS_10bfloat16_tEfNS_4arch4Sm80ELb1ELb0ELb1ELb0ELb0ELb0ELb1ELb0EEENS1_21CollectiveEpilogueFwdINS6_IJS8_SA_S9_EEENS6_IJNS7_ILi1EEESI_SI_EEESC_SE_Li256ELb0ELb1ELb0ELb0EEENS1_30DynamicPersistentTileSchedulerILi256ELi256ELb0ELb1ELb0EEEEEEEEEvNT_6ParamsE:
	.zero		1960


//--------------------- .nv.constant0._ZN7cutlass13device_kernelIN5flash19enable_sm80_to_sm89INS1_16FlashAttnFwdSm80INS1_25CollectiveMainloopFwdSm80ILi8ELi1ELb1EN4cute5tupleIJNS5_1CILi128EEENS7_ILi64EEENS7_ILi256EEEEEELi256ENS_10bfloat16_tEfNS_4arch4Sm80ELb1ELb0ELb1ELb1ELb0ELb0ELb1ELb0EEENS1_21CollectiveEpilogueFwdINS6_IJS8_SA_S9_EEENS6_IJNS7_ILi1EEESI_SI_EEESC_SE_Li256ELb1ELb1ELb0ELb0EEENS1_19SingleTileSchedulerILb1ELb0ELb1ELi128EEEEEEEEEvNT_6ParamsE --------------------------
	.section	.nv.constant0._ZN7cutlass13device_kernelIN5flash19enable_sm80_to_sm89INS1_16FlashAttnFwdSm80INS1_25CollectiveMainloopFwdSm80ILi8ELi1ELb1EN4cute5tupleIJNS5_1CILi128EEENS7_ILi64EEENS7_ILi256EEEEEELi256ENS_10bfloat16_tEfNS_4arch4Sm80ELb1ELb0ELb1ELb1ELb0ELb0ELb1ELb0EEENS1_21CollectiveEpilogueFwdINS6_IJS8_SA_S9_EEENS6_IJNS7_ILi1EEESI_SI_EEESC_SE_Li256ELb1ELb1ELb0ELb0EEENS1_19SingleTileSchedulerILb1ELb0ELb1ELi128EEEEEEEEEvNT_6ParamsE,"a",@progbits
	.sectionflags	@""
	.align	4
.nv.constant0._ZN7cutlass13device_kernelIN5flash19enable_sm80_to_sm89INS1_16FlashAttnFwdSm80INS1_25CollectiveMainloopFwdSm80ILi8ELi1ELb1EN4cute5tupleIJNS5_1CILi128EEENS7_ILi64EEENS7_ILi256EEEEEELi256ENS_10bfloat16_tEfNS_4arch4Sm80ELb1ELb0ELb1ELb1ELb0ELb0ELb1ELb0EEENS1_21CollectiveEpilogueFwdINS6_IJS8_SA_S9_EEENS6_IJNS7_ILi1EEESI_SI_EEESC_SE_Li256ELb1ELb1ELb0ELb0EEENS1_19SingleTileSchedulerILb1ELb0ELb1ELi128EEEEEEEEEvNT_6ParamsE:
	.zero		1944


//--------------------- .nv.constant0._ZN7cutlass13device_kernelIN5flash19enable_sm80_to_sm89INS1_16FlashAttnFwdSm80INS1_25CollectiveMainloopFwdSm80ILi8ELi1ELb0EN4cute5tupleIJNS5_1CILi128EEENS7_ILi32EEENS7_ILi256EEEEEELi256ENS_10bfloat16_tEfNS_4arch4Sm80ELb1ELb0ELb1ELb1ELb0ELb1ELb1ELb0EEENS1_21CollectiveEpilogueFwdINS6_IJS8_SA_S9_EEENS6_IJNS7_ILi1EEESI_SI_EEESC_SE_Li256ELb1ELb1ELb0ELb0EEENS1_19SingleTileSchedulerILb1ELb0ELb1ELi128EEEEEEEEEvNT_6ParamsE --------------------------
	.section	.nv.constant0._ZN7cutlass13device_kernelIN5flash19enable_sm80_to_sm89INS1_16FlashAttnFwdSm80INS1_25CollectiveMainloopFwdSm80ILi8ELi1ELb0EN4cute5tupleIJNS5_1CILi128EEENS7_ILi32EEENS7_ILi256EEEEEELi256ENS_10bfloat16_tEfNS_4arch4Sm80ELb1ELb0ELb1ELb1ELb0ELb1ELb1ELb0EEENS1_21CollectiveEpilogueFwdINS6_IJS8_SA_S9_EEENS6_IJNS7_ILi1EEESI_SI_EEESC_SE_Li256ELb1ELb1ELb0ELb0EEENS1_19SingleTileSchedulerILb1ELb0ELb1ELi128EEEEEEEEEvNT_6ParamsE,"a",@progbits
	.sectionflags	@""
	.align	4
.nv.constant0._ZN7cutlass13device_kernelIN5flash19enable_sm80_to_sm89INS1_16FlashAttnFwdSm80INS1_25CollectiveMainloopFwdSm80ILi8ELi1ELb0EN4cute5tupleIJNS5_1CILi128EEENS7_ILi32EEENS7_ILi256EEEEEELi256ENS_10bfloat16_tEfNS_4arch4Sm80ELb1ELb0ELb1ELb1ELb0ELb1ELb1ELb0EEENS1_21CollectiveEpilogueFwdINS6_IJS8_SA_S9_EEENS6_IJNS7_ILi1EEESI_SI_EEESC_SE_Li256ELb1ELb1ELb0ELb0EEENS1_19SingleTileSchedulerILb1ELb0ELb1ELi128EEEEEEEEEvNT_6ParamsE:
	.zero		1944


//--------------------- .nv.constant0._ZN7cutlass13device_kernelIN5flash19enable_sm80_to_sm89INS1_16FlashAttnFwdSm80INS1_25CollectiveMainloopFwdSm80ILi8ELi1ELb0EN4cute5tupleIJNS5_1CILi128EEENS7_ILi96EEENS7_ILi256EEEEEELi256ENS_10bfloat16_tEfNS_4arch4Sm80ELb0ELb0ELb1ELb0ELb0ELb0ELb1ELb0EEENS1_21CollectiveEpilogueFwdINS6_IJS8_SA_S9_EEENS6_IJNS7_ILi1EEESI_SI_EEESC_SE_Li256ELb0ELb1ELb0ELb0EEENS1_19SingleTileSchedulerILb0ELb0ELb1ELi128EEEEEEEEEvNT_6ParamsE --------------------------
	.section	.nv.constant0._ZN7cutlass13device_kernelIN5flash19enable_sm80_to_sm89INS1_16FlashAttnFwdSm80INS1_25CollectiveMainloopFwdSm80ILi8ELi1ELb0EN4cute5tupleIJNS5_1CILi128EEENS7_ILi96EEENS7_ILi256EEEEEELi256ENS_10bfloat16_tEfNS_4arch4Sm80ELb0ELb0ELb1ELb0ELb0ELb0ELb1ELb0EEENS1_21CollectiveEpilogueFwdINS6_IJS8_SA_S9_EEENS6_IJNS7_ILi1EEESI_SI_EEESC_SE_Li256ELb0ELb1ELb0ELb0EEENS1_19SingleTileSchedulerILb0ELb0ELb1ELi128EEEEEEEEEvNT_6ParamsE,"a",@progbits
	.sectionflags	@""
	.align	4
.nv.constant0._ZN7cutlass13device_kernelIN5flash19enable_sm80_to_sm89INS1_16FlashAttnFwdSm80INS1_25CollectiveMainloopFwdSm80ILi8ELi1ELb0EN4cute5tupleIJNS5_1CILi128EEENS7_ILi96EEENS7_ILi256EEEEEELi256ENS_10bfloat16_tEfNS_4arch4Sm80ELb0ELb0ELb1ELb0ELb0ELb0ELb1ELb0EEENS1_21CollectiveEpilogueFwdINS6_IJS8_SA_S9_EEENS6_IJNS7_ILi1EEESI_SI_EEESC_SE_Li256ELb0ELb1ELb0ELb0EEENS1_19SingleTileSchedulerILb0ELb0ELb1ELi128EEEEEEEEEvNT_6ParamsE:
	.zero		1944


//--------------------- .nv.constant0._ZN7cutlass13device_kernelIN5flash19enable_sm80_to_sm89INS1_16FlashAttnFwdSm80INS1_25CollectiveMainloopFwdSm80ILi8ELi1ELb0EN4cute5tupleIJNS5_1CILi128EEENS7_ILi96EEENS7_ILi256EEEEEELi256ENS_10bfloat16_tEfNS_4arch4Sm80ELb0ELb0ELb1ELb1ELb0ELb0ELb1ELb0EEENS1_21CollectiveEpilogueFwdINS6_IJS8_SA_S9_EEENS6_IJNS7_ILi1EEESI_SI_EEESC_SE_Li256ELb1ELb1ELb0ELb0EEENS1_19SingleTileSchedulerILb1ELb0ELb1ELi128EEEEEEEEEvNT_6ParamsE --------------------------
	.section	.nv.constant0._ZN7cutlass13device_kernelIN5flash19enable_sm80_to_sm89INS1_16FlashAttnFwdSm80INS1_25CollectiveMainloopFwdSm80ILi8ELi1ELb0EN4cute5tupleIJNS5_1CILi128EEENS7_ILi96EEENS7_ILi256EEEEEELi256ENS_10bfloat16_tEfNS_4arch4Sm80ELb0ELb0ELb1ELb1ELb0ELb0ELb1ELb0EEENS1_21CollectiveEpilogueFwdINS6_IJS8_SA_S9_EEENS6_IJNS7_ILi1EEESI_SI_EEESC_SE_Li256ELb1ELb1ELb0ELb0EEENS1_19SingleTileSchedulerILb1ELb0ELb1ELi128EEEEEEEEEvNT_6ParamsE,"a",@progbits
	.sectionflags	@""
	.align	4
.nv.constant0._ZN7cutlass13device_kernelIN5flash19enable_sm80_to_sm89INS1_16FlashAttnFwdSm80INS1_25CollectiveMainloopFwdSm80ILi8ELi1ELb0EN4cute5tupleIJNS5_1CILi128EEENS7_ILi96EEENS7_ILi256EEEEEELi256ENS_10bfloat16_tEfNS_4arch4Sm80ELb0ELb0ELb1ELb1ELb0ELb0ELb1ELb0EEENS1_21CollectiveEpilogueFwdINS6_IJS8_SA_S9_EEENS6_IJNS7_ILi1EEESI_SI_EEESC_SE_Li256ELb1ELb1ELb0ELb0EEENS1_19SingleTileSchedulerILb1ELb0ELb1ELi128EEEEEEEEEvNT_6ParamsE:
	.zero		1944


//--------------------- .nv.constant0._ZN7cutlass13device_kernelIN5flash19enable_sm80_to_sm89INS1_16FlashAttnFwdSm80INS1_25CollectiveMainloopFwdSm80ILi8ELi1ELb0EN4cute5tupleIJNS5_1CILi128EEENS7_ILi48EEENS7_ILi256EEEEEELi256ENS_10bfloat16_tEfNS_4arch4Sm80ELb0ELb0ELb1ELb1ELb0ELb1ELb1ELb0EEENS1_21CollectiveEpilogueFwdINS6_IJS8_SA_S9_EEENS6_IJNS7_ILi1EEESI_SI_EEESC_SE_Li256ELb1ELb1ELb0ELb0EEENS1_19SingleTileSchedulerILb1ELb0ELb1ELi128EEEEEEEEEvNT_6ParamsE --------------------------
	.section	.nv.constant0._ZN7cutlass13device_kernelIN5flash19enable_sm80_to_sm89INS1_16FlashAttnFwdSm80INS1_25CollectiveMainloopFwdSm80ILi8ELi1ELb0EN4cute5tupleIJNS5_1CILi128EEENS7_ILi48EEENS7_ILi256EEEEEELi256ENS_10bfloat16_tEfNS_4arch4Sm80ELb0ELb0ELb1ELb1ELb0ELb1ELb1ELb0EEENS1_21CollectiveEpilogueFwdINS6_IJS8_SA_S9_EEENS6_IJNS7_ILi1EEESI_SI_EEESC_SE_Li256ELb1ELb1ELb0ELb0EEENS1_19SingleTileSchedulerILb1ELb0ELb1ELi128EEEEEEEEEvNT_6ParamsE,"a",@progbits
	.sectionflags	@""
	.align	4
.nv.constant0._ZN7cutlass13device_kernelIN5flash19enable_sm80_to_sm89INS1_16FlashAttnFwdSm80INS1_25CollectiveMainloopFwdSm80ILi8ELi1ELb0EN4cute5tupleIJNS5_1CILi128EEENS7_ILi48EEENS7_ILi256EEEEEELi256ENS_10bfloat16_tEfNS_4arch4Sm80ELb0ELb0ELb1ELb1ELb0ELb1ELb1ELb0EEENS1_21CollectiveEpilogueFwdINS6_IJS8_SA_S9_EEENS6_IJNS7_ILi1EEESI_SI_EEESC_SE_Li256ELb1ELb1ELb0ELb0EEENS1_19SingleTileSchedulerILb1ELb0ELb1ELi128EEEEEEEEEvNT_6ParamsE:
	.zero		1944


//--------------------- .nv.constant0._ZN7cutlass13device_kernelIN5flash19enable_sm80_to_sm89INS1_16FlashAttnFwdSm80INS1_25CollectiveMainloopFwdSm80ILi8ELi1ELb0EN4cute5tupleIJNS5_1CILi128EEENS7_ILi64EEENS7_ILi256EEEEEELi256ENS_10bfloat16_tEfNS_4arch4Sm80ELb0ELb1ELb1ELb0ELb0ELb0ELb1ELb0EEENS1_21CollectiveEpilogueFwdINS6_IJS8_SA_S9_EEENS6_IJNS7_ILi1EEESI_SI_EEESC_SE_Li256ELb0ELb1ELb0ELb0EEENS1_19SingleTileSchedulerILb0ELb0ELb1ELi128EEEEEEEEEvNT_6ParamsE --------------------------
	.section	.nv.constant0._ZN7cutlass13device_kernelIN5flash19enable_sm80_to_sm89INS1_16FlashAttnFwdSm80INS1_25CollectiveMainloopFwdSm80ILi8ELi1ELb0EN4cute5tupleIJNS5_1CILi128EEENS7_ILi64EEENS7_ILi256EEEEEELi256ENS_10bfloat16_tEfNS_4arch4Sm80ELb0ELb1ELb1ELb0ELb0ELb0ELb1ELb0EEENS1_21CollectiveEpilogueFwdINS6_IJS8_SA_S9_EEENS6_IJNS7_ILi1EEESI_SI_EEESC_SE_Li256ELb0ELb1ELb0ELb0EEENS1_19SingleTileSchedulerILb0ELb0ELb1ELi128EEEEEEEEEvNT_6ParamsE,"a",@progbits
	.sectionflags	@""
	.align	4
.nv.constant0._ZN7cutlass13device_kernelIN5flash19enable_sm80_to_sm89INS1_16FlashAttnFwdSm80INS1_25CollectiveMainloopFwdSm80ILi8ELi1ELb0EN4cute5tupleIJNS5_1CILi128EEENS7_ILi64EEENS7_ILi256EEEEEELi256ENS_10bfloat16_tEfNS_4arch4Sm80ELb0ELb1ELb1ELb0ELb0ELb0ELb1ELb0EEENS1_21CollectiveEpilogueFwdINS6_IJS8_SA_S9_EEENS6_IJNS7_ILi1EEESI_SI_EEESC_SE_Li256ELb0ELb1ELb0ELb0EEENS1_19SingleTileSchedulerILb0ELb0ELb1ELi128EEEEEEEEEvNT_6ParamsE:
	.zero		1944


//--------------------- .nv.constant0._ZN7cutlass13device_kernelIN5flash19enable_sm80_to_sm89INS1_16FlashAttnFwdSm80INS1_25CollectiveMainloopFwdSm80ILi8ELi1ELb0EN4cute5tupleIJNS5_1CILi128EEENS7_ILi64EEENS7_ILi256EEEEEELi256ENS_10bfloat16_tEfNS_4arch4Sm80ELb0ELb1ELb1ELb1ELb0ELb0ELb1ELb0EEENS1_21CollectiveEpilogueFwdINS6_IJS8_SA_S9_EEENS6_IJNS7_ILi1EEESI_SI_EEESC_SE_Li256ELb1ELb1ELb0ELb0EEENS1_19SingleTileSchedulerILb1ELb0ELb1ELi128EEEEEEEEEvNT_6ParamsE --------------------------
	.section	.nv.constant0._ZN7cutlass13device_kernelIN5flash19enable_sm80_to_sm89INS1_16FlashAttnFwdSm80INS1_25CollectiveMainloopFwdSm80ILi8ELi1ELb0EN4cute5tupleIJNS5_1CILi128EEENS7_ILi64EEENS7_ILi256EEEEEELi256ENS_10bfloat16_tEfNS_4arch4Sm80ELb0ELb1ELb1ELb1ELb0ELb0ELb1ELb0EEENS1_21CollectiveEpilogueFwdINS6_IJS8_SA_S9_EEENS6_IJNS7_ILi1EEESI_SI_EEESC_SE_Li256ELb1ELb1ELb0ELb0EEENS1_19SingleTileSchedulerILb1ELb0ELb1ELi128EEEEEEEEEvNT_6ParamsE,"a",@progbits
	.sectionflags	@""
	.align	4
.nv.constant0._ZN7cutlass13device_kernelIN5flash19enable_sm80_to_sm89INS1_16FlashAttnFwdSm80INS1_25CollectiveMainloopFwdSm80ILi8ELi1ELb0EN4cute5tupleIJNS5_1CILi128EEENS7_ILi64EEENS7_ILi256EEEEEELi256ENS_10bfloat16_tEfNS_4arch4Sm80ELb0ELb1ELb1ELb1ELb0ELb0ELb1ELb0EEENS1_21CollectiveEpilogueFwdINS6_IJS8_SA_S9_EEENS6_IJNS7_ILi1EEESI_SI_EEESC_SE_Li256ELb1ELb1ELb0ELb0EEENS1_19SingleTileSchedulerILb1ELb0ELb1ELi128EEEEEEEEEvNT_6ParamsE:
	.zero		1944


//--------------------- .nv.constant0._ZN7cutlass13device_kernelIN5flash19enable_sm80_to_sm89INS1_16FlashAttnFwdSm80INS1_25CollectiveMainloopFwdSm80ILi8ELi1ELb0EN4cute5tupleIJNS5_1CILi128EEENS7_ILi48EEENS7_ILi256EEEEEELi256ENS_10bfloat16_tEfNS_4arch4Sm80ELb0ELb1ELb1ELb1ELb0ELb1ELb1ELb0EEENS1_21CollectiveEpilogueFwdINS6_IJS8_SA_S9_EEENS6_IJNS7_ILi1EEESI_SI_EEESC_SE_Li256ELb1ELb1ELb0ELb0EEENS1_19SingleTileSchedulerILb1ELb0ELb1ELi128EEEEEEEEEvNT_6ParamsE --------------------------
	.section	.nv.constant0._ZN7cutlass13device_kernelIN5flash19enable_sm80_to_sm89INS1_16FlashAttnFwdSm80INS1_25CollectiveMainloopFwdSm80ILi8ELi1ELb0EN4cute5tupleIJNS5_1CILi128EEENS7_ILi48EEENS7_ILi256EEEEEELi256ENS_10bfloat16_tEfNS_4arch4Sm80ELb0ELb1ELb1ELb1ELb0ELb1ELb1ELb0EEENS1_21CollectiveEpilogueFwdINS6_IJS8_SA_S9_EEENS6_IJNS7_ILi1EEESI_SI_EEESC_SE_Li256ELb1ELb1ELb0ELb0EEENS1_19SingleTileSchedulerILb1ELb0ELb1ELi128EEEEEEEEEvNT_6ParamsE,"a",@progbits
	.sectionflags	@""
	.align	4
.nv.constant0._ZN7cutlass13device_kernelIN5flash19enable_sm80_to_sm89INS1_16FlashAttnFwdSm80INS1_25CollectiveMainloopFwdSm80ILi8ELi1ELb0EN4cute5tupleIJNS5_1CILi128EEENS7_ILi48EEENS7_ILi256EEEEEELi256ENS_10bfloat16_tEfNS_4arch4Sm80ELb0ELb1ELb1ELb1ELb0ELb1ELb1ELb0EEENS1_21CollectiveEpilogueFwdINS6_IJS8_SA_S9_EEENS6_IJNS7_ILi1EEESI_SI_EEESC_SE_Li256ELb1ELb1ELb0ELb0EEENS1_19SingleTileSchedulerILb1ELb0ELb1ELi128EEEEEEEEEvNT_6ParamsE:
	.zero		1944


//--------------------- .nv.constant0._ZN7cutlass13device_kernelIN5flash19enable_sm80_to_sm89INS1_16FlashAttnFwdSm80INS1_25CollectiveMainloopFwdSm80ILi8ELi1ELb0EN4cute5tupleIJNS5_1CILi128EEENS7_ILi96EEENS7_ILi256EEEEEELi256ENS_10bfloat16_tEfNS_4arch4Sm80ELb1ELb0ELb1ELb0ELb0ELb0ELb1ELb0EEENS1_21CollectiveEpilogueFwdINS6_IJS8_SA_S9_EEENS6_IJNS7_ILi1EEESI_SI_EEESC_SE_Li256ELb0ELb1ELb0ELb0EEENS1_30DynamicPersistentTileSchedulerILi256ELi256ELb0ELb1ELb0EEEEEEEEEvNT_6ParamsE --------------------------
	.section	.nv.constant0._ZN7cutlass13device_kernelIN5flash19enable_sm80_to_sm89INS1_16FlashAttnFwdSm80INS1_25CollectiveMainloopFwdSm80ILi8ELi1ELb0EN4cute5tupleIJNS5_1CILi128EEENS7_ILi96EEENS7_ILi256EEEEEELi256ENS_10bfloat16_tEfNS_4arch4Sm80ELb1ELb0ELb1ELb0ELb0ELb0ELb1ELb0EEENS1_21CollectiveEpilogueFwdINS6_IJS8_SA_S9_EEENS6_IJNS7_ILi1EEESI_SI_EEESC_SE_Li256ELb0ELb1ELb0ELb0EEENS1_30DynamicPersistentTileSchedulerILi256ELi256ELb0ELb1ELb0EEEEEEEEEvNT_6ParamsE,"a",@progbits
	.sectionflags	@""
	.align	4
.nv.constant0._ZN7cutlass13device_kernelIN5flash19enable_sm80_to_sm89INS1_16FlashAttnFwdSm80INS1_25CollectiveMainloopFwdSm80ILi8ELi1ELb0EN4cute5tupleIJNS5_1CILi128EEENS7_ILi96EEENS7_ILi256EEEEEELi256ENS_10bfloat16_tEfNS_4arch4Sm80ELb1ELb0ELb1ELb0ELb0ELb0ELb1ELb0EEENS1_21CollectiveEpilogueFwdINS6_IJS8_SA_S9_EEENS6_IJNS7_ILi1EEESI_SI_EEESC_SE_Li256ELb0ELb1ELb0ELb0EEENS1_30DynamicPersistentTileSchedulerILi256ELi256ELb0ELb1ELb0EEEEEEEEEvNT_6ParamsE:
	.zero		1960


//--------------------- .nv.constant0._ZN7cutlass13device_kernelIN5flash19enable_sm80_to_sm89INS1_16FlashAttnFwdSm80INS1_25CollectiveMainloopFwdSm80ILi8ELi1ELb0EN4cute5tupleIJNS5_1CILi128EEENS7_ILi96EEENS7_ILi256EEEEEELi256ENS_10bfloat16_tEfNS_4arch4Sm80ELb1ELb0ELb1ELb1ELb0ELb0ELb1ELb0EEENS1_21CollectiveEpilogueFwdINS6_IJS8_SA_S9_EEENS6_IJNS7_ILi1EEESI_SI_EEESC_SE_Li256ELb1ELb1ELb0ELb0EEENS1_19SingleTileSchedulerILb1ELb0ELb1ELi128EEEEEEEEEvNT_6ParamsE --------------------------
	.section	.nv.constant0._ZN7cutlass13device_kernelIN5flash19enable_sm80_to_sm89INS1_16FlashAttnFwdSm80INS1_25CollectiveMainloopFwdSm80ILi8ELi1ELb0EN4cute5tupleIJNS5_1CILi128EEENS7_ILi96EEENS7_ILi256EEEEEELi256ENS_10bfloat16_tEfNS_4arch4Sm80ELb1ELb0ELb1ELb1ELb0ELb0ELb1ELb0EEENS1_21CollectiveEpilogueFwdINS6_IJS8_SA_S9_EEENS6_IJNS7_ILi1EEESI_SI_EEESC_SE_Li256ELb1ELb1ELb0ELb0EEENS1_19SingleTileSchedulerILb1ELb0ELb1ELi128EEEEEEEEEvNT_6ParamsE,"a",@progbits
	.sectionflags	@""
	.align	4
.nv.constant0._ZN7cutlass13device_kernelIN5flash19enable_sm80_to_sm89INS1_16FlashAttnFwdSm80INS1_25CollectiveMainloopFwdSm80ILi8ELi1ELb0EN4cute5tupleIJNS5_1CILi128EEENS7_ILi96EEENS7_ILi256EEEEEELi256ENS_10bfloat16_tEfNS_4arch4Sm80ELb1ELb0ELb1ELb1ELb0ELb0ELb1ELb0EEENS1_21CollectiveEpilogueFwdINS6_IJS8_SA_S9_EEENS6_IJNS7_ILi1EEESI_SI_EEESC_SE_Li256ELb1ELb1ELb0ELb0EEENS1_19SingleTileSchedulerILb1ELb0ELb1ELi128EEEEEEEEEvNT_6ParamsE:
	.zero		1944


//--------------------- .nv.constant0._ZN7cutlass13device_kernelIN5flash19enable_sm80_to_sm89INS1_16FlashAttnFwdSm80INS1_25CollectiveMainloopFwdSm80ILi8ELi1ELb0EN4cute5tupleIJNS5_1CILi128EEENS7_ILi48EEENS7_ILi256EEEEEELi256ENS_10bfloat16_tEfNS_4arch4Sm80ELb1ELb0ELb1ELb1ELb0ELb1ELb1ELb0EEENS1_21CollectiveEpilogueFwdINS6_IJS8_SA_S9_EEENS6_IJNS7_ILi1EEESI_SI_EEESC_SE_Li256ELb1ELb1ELb0ELb0EEENS1_19SingleTileSchedulerILb1ELb0ELb1ELi128EEEEEEEEEvNT_6ParamsE --------------------------
	.section	.nv.constant0._ZN7cutlass13device_kernelIN5flash19enable_sm80_to_sm89INS1_16FlashAttnFwdSm80INS1_25CollectiveMainloopFwdSm80ILi8ELi1ELb0EN4cute5tupleIJNS5_1CILi128EEENS7_ILi48EEENS7_ILi256EEEEEELi256ENS_10bfloat16_tEfNS_4arch4Sm80ELb1ELb0ELb1ELb1ELb0ELb1ELb1ELb0EEENS1_21CollectiveEpilogueFwdINS6_IJS8_SA_S9_EEENS6_IJNS7_ILi1EEESI_SI_EEESC_SE_Li256ELb1ELb1ELb0ELb0EEENS1_19SingleTileSchedulerILb1ELb0ELb1ELi128EEEEEEEEEvNT_6ParamsE,"a",@progbits
	.sectionflags	@""
	.align	4
.nv.constant0._ZN7cutlass13device_kernelIN5flash19enable_sm80_to_sm89INS1_16FlashAttnFwdSm80INS1_25CollectiveMainloopFwdSm80ILi8ELi1ELb0EN4cute5tupleIJNS5_1CILi128EEENS7_ILi48EEENS7_ILi256EEEEEELi256ENS_10bfloat16_tEfNS_4arch4Sm80ELb1ELb0ELb1ELb1ELb0ELb1ELb1ELb0EEENS1_21CollectiveEpilogueFwdINS6_IJS8_SA_S9_EEENS6_IJNS7_ILi1EEESI_SI_EEESC_SE_Li256ELb1ELb1ELb0ELb0EEENS1_19SingleTileSchedulerILb1ELb0ELb1ELi128EEEEEEEEEvNT_6ParamsE:
	.zero		1944


//--------------------- SYMBOLS --------------------------

	.type		.nv.reservedSmem.offset0,@object
	.size		.nv.reservedSmem.offset0,0x4
